	.target	sm_90a

	.elftype	@"ET_EXEC"


//--------------------- .note.nv.tkinfo           --------------------------
	.section	.note.nv.tkinfo,"",@"SHT_NOTE"
	.sectionflags	@"SHF_NOTE_NV_TKINFO"
	.tkinfo
        /*0018*/ 	.word	0x00000002
        /*0030*/ 	.string	""
        /*0030*/ 	.string	"ptxas"
        /*0030*/ 	.string	"Cuda compilation tools, release 13.0, V13.0.88"
        /*0030*/ 	.string	"Build cuda_13.0.r13.0/compiler.36424714_0"
        /*0030*/ 	.string	"-arch sm_90a -m 64 "



//--------------------- .note.nv.cuinfo           --------------------------
	.section	.note.nv.cuinfo,"",@"SHT_NOTE"
	.sectionflags	@"SHF_NOTE_NV_CUINFO"
        /*0018*/ 	.short	0x0002
        /*001a*/ 	.short	0x005a
        /*001c*/ 	.short	0x0082
	.zero		2


//--------------------- .nv.info                  --------------------------
	.section	.nv.info,"",@"SHT_CUDA_INFO"
	.align	4


	//----- nvinfo : EIATTR_REGCOUNT
	.align		4
        /*0000*/ 	.byte	0x04, 0x2f
        /*0002*/ 	.short	(.L_12 - .L_11)
	.align		4
.L_11:
        /*0004*/ 	.word	index@(_ZN7cutlass13device_kernelINS_4gemm6kernel13GemmUniversalIN4cute5tupleIJiiiiEEENS1_10collective13CollectiveMmaINS1_37MainloopSm90TmaGmmaWarpSpecializedFP8ILi3ENS5_IJNS4_1CILi1EEESB_SB_EEENS1_35KernelTmaWarpSpecializedCooperativeEEENS5_IJNSA_ILi512EEENSA_ILi8EEENSA_ILi128EEEEEENS_12float_e4m3_tENS5_IJlSB_lEEESJ_SK_NS4_8TiledMMAINS4_8MMA_AtomIJNS4_4SM904GMMA29MMA_64x8x32_F32E4M3E4M3_SS_TNILNSO_7ScaleInE1ELSQ_1EEEEEENS4_6LayoutINS5_IJNSA_ILi2EEESB_SB_EEENS5_IJSB_NSA_ILi0EEESW_EEEEENS5_IJNS4_10UnderscoreESZ_SZ_EEEEENS4_13SM90_TMA_LOADENS4_14ComposedLayoutINS4_7SwizzleILi3ELi4ELi3EEENS4_18smem_ptr_flag_bitsILi8EEENST_INS5_IJSG_SH_EEENS5_IJSH_SB_EEEEEEEvNS4_8identityES12_S1B_vS1C_EENS_8epilogue10collective6detail29Sm90TmaWarpSpecializedAdapterINS1F_15DefaultEpilogueISJ_SK_SK_NS1E_6thread17LinearCombinationISJ_Li1EffLNS1J_9ScaleType4KindE0ELNS_15FloatRoundStyleE2ESJ_EENS1_15EpilogueDefaultEEEEEvvEEEEvNT_6ParamsE)
        /*0008*/ 	.word	0x000000a8


	//----- nvinfo : EIATTR_FRAME_SIZE
	.align		4
.L_12:
        /*000c*/ 	.byte	0x04, 0x11
        /*000e*/ 	.short	(.L_14 - .L_13)
	.align		4
.L_13:
        /*0010*/ 	.word	index@(_ZN7cutlass13device_kernelINS_4gemm6kernel13GemmUniversalIN4cute5tupleIJiiiiEEENS1_10collective13CollectiveMmaINS1_37MainloopSm90TmaGmmaWarpSpecializedFP8ILi3ENS5_IJNS4_1CILi1EEESB_SB_EEENS1_35KernelTmaWarpSpecializedCooperativeEEENS5_IJNSA_ILi512EEENSA_ILi8EEENSA_ILi128EEEEEENS_12float_e4m3_tENS5_IJlSB_lEEESJ_SK_NS4_8TiledMMAINS4_8MMA_AtomIJNS4_4SM904GMMA29MMA_64x8x32_F32E4M3E4M3_SS_TNILNSO_7ScaleInE1ELSQ_1EEEEEENS4_6LayoutINS5_IJNSA_ILi2EEESB_SB_EEENS5_IJSB_NSA_ILi0EEESW_EEEEENS5_IJNS4_10UnderscoreESZ_SZ_EEEEENS4_13SM90_TMA_LOADENS4_14ComposedLayoutINS4_7SwizzleILi3ELi4ELi3EEENS4_18smem_ptr_flag_bitsILi8EEENST_INS5_IJSG_SH_EEENS5_IJSH_SB_EEEEEEEvNS4_8identityES12_S1B_vS1C_EENS_8epilogue10collective6detail29Sm90TmaWarpSpecializedAdapterINS1F_15DefaultEpilogueISJ_SK_SK_NS1E_6thread17LinearCombinationISJ_Li1EffLNS1J_9ScaleType4KindE0ELNS_15FloatRoundStyleE2ESJ_EENS1_15EpilogueDefaultEEEEEvvEEEEvNT_6ParamsE)
        /*0014*/ 	.word	0x00000000


	//----- nvinfo : EIATTR_MIN_STACK_SIZE
	.align		4
.L_14:
        /*0018*/ 	.byte	0x04, 0x12
        /*001a*/ 	.short	(.L_16 - .L_15)
	.align		4
.L_15:
        /*001c*/ 	.word	index@(_ZN7cutlass13device_kernelINS_4gemm6kernel13GemmUniversalIN4cute5tupleIJiiiiEEENS1_10collective13CollectiveMmaINS1_37MainloopSm90TmaGmmaWarpSpecializedFP8ILi3ENS5_IJNS4_1CILi1EEESB_SB_EEENS1_35KernelTmaWarpSpecializedCooperativeEEENS5_IJNSA_ILi512EEENSA_ILi8EEENSA_ILi128EEEEEENS_12float_e4m3_tENS5_IJlSB_lEEESJ_SK_NS4_8TiledMMAINS4_8MMA_AtomIJNS4_4SM904GMMA29MMA_64x8x32_F32E4M3E4M3_SS_TNILNSO_7ScaleInE1ELSQ_1EEEEEENS4_6LayoutINS5_IJNSA_ILi2EEESB_SB_EEENS5_IJSB_NSA_ILi0EEESW_EEEEENS5_IJNS4_10UnderscoreESZ_SZ_EEEEENS4_13SM90_TMA_LOADENS4_14ComposedLayoutINS4_7SwizzleILi3ELi4ELi3EEENS4_18smem_ptr_flag_bitsILi8EEENST_INS5_IJSG_SH_EEENS5_IJSH_SB_EEEEEEEvNS4_8identityES12_S1B_vS1C_EENS_8epilogue10collective6detail29Sm90TmaWarpSpecializedAdapterINS1F_15DefaultEpilogueISJ_SK_SK_NS1E_6thread17LinearCombinationISJ_Li1EffLNS1J_9ScaleType4KindE0ELNS_15FloatRoundStyleE2ESJ_EENS1_15EpilogueDefaultEEEEEvvEEEEvNT_6ParamsE)
        /*0020*/ 	.word	0x00000000
.L_16:


//--------------------- .nv.compat                --------------------------
	.section	.nv.compat,"",@"SHT_CUDA_COMPAT_INFO"
	.align	4
        /*0000*/ 	.byte	0x02, 0x09, 0x01, 0x00, 0x02, 0x02, 0x04, 0x00, 0x02, 0x05, 0x05, 0x00, 0x03, 0x07, 0x01, 0x01
        /*0010*/ 	.byte	0x02, 0x03, 0x01, 0x00, 0x02, 0x06, 0x01, 0x00, 0x04, 0x0b, 0x08, 0x00, 0x00, 0x00, 0x00, 0x00
        /*0020*/ 	.byte	0x00, 0x00, 0x00, 0x00


//--------------------- .nv.info._ZN7cutlass13device_kernelINS_4gemm6kernel13GemmUniversalIN4cute5tupleIJiiiiEEENS1_10collective13CollectiveMmaINS1_37MainloopSm90TmaGmmaWarpSpecializedFP8ILi3ENS5_IJNS4_1CILi1EEESB_SB_EEENS1_35KernelTmaWarpSpecializedCooperativeEEENS5_IJNSA_ILi512EEENSA_ILi8EEENSA_ILi128EEEEEENS_12float_e4m3_tENS5_IJlSB_lEEESJ_SK_NS4_8TiledMMAINS4_8MMA_AtomIJNS4_4SM904GMMA29MMA_64x8x32_F32E4M3E4M3_SS_TNILNSO_7ScaleInE1ELSQ_1EEEEEENS4_6LayoutINS5_IJNSA_ILi2EEESB_SB_EEENS5_IJSB_NSA_ILi0EEESW_EEEEENS5_IJNS4_10UnderscoreESZ_SZ_EEEEENS4_13SM90_TMA_LOADENS4_14ComposedLayoutINS4_7SwizzleILi3ELi4ELi3EEENS4_18smem_ptr_flag_bitsILi8EEENST_INS5_IJSG_SH_EEENS5_IJSH_SB_EEEEEEEvNS4_8identityES12_S1B_vS1C_EENS_8epilogue10collective6detail29Sm90TmaWarpSpecializedAdapterINS1F_15DefaultEpilogueISJ_SK_SK_NS1E_6thread17LinearCombinationISJ_Li1EffLNS1J_9ScaleType4KindE0ELNS_15FloatRoundStyleE2ESJ_EENS1_15EpilogueDefaultEEEEEvvEEEEvNT_6ParamsE --------------------------
	.section	.nv.info._ZN7cutlass13device_kernelINS_4gemm6kernel13GemmUniversalIN4cute5tupleIJiiiiEEENS1_10collective13CollectiveMmaINS1_37MainloopSm90TmaGmmaWarpSpecializedFP8ILi3ENS5_IJNS4_1CILi1EEESB_SB_EEENS1_35KernelTmaWarpSpecializedCooperativeEEENS5_IJNSA_ILi512EEENSA_ILi8EEENSA_ILi128EEEEEENS_12float_e4m3_tENS5_IJlSB_lEEESJ_SK_NS4_8TiledMMAINS4_8MMA_AtomIJNS4_4SM904GMMA29MMA_64x8x32_F32E4M3E4M3_SS_TNILNSO_7ScaleInE1ELSQ_1EEEEEENS4_6LayoutINS5_IJNSA_ILi2EEESB_SB_EEENS5_IJSB_NSA_ILi0EEESW_EEEEENS5_IJNS4_10UnderscoreESZ_SZ_EEEEENS4_13SM90_TMA_LOADENS4_14ComposedLayoutINS4_7SwizzleILi3ELi4ELi3EEENS4_18smem_ptr_flag_bitsILi8EEENST_INS5_IJSG_SH_EEENS5_IJSH_SB_EEEEEEEvNS4_8identityES12_S1B_vS1C_EENS_8epilogue10collective6detail29Sm90TmaWarpSpecializedAdapterINS1F_15DefaultEpilogueISJ_SK_SK_NS1E_6thread17LinearCombinationISJ_Li1EffLNS1J_9ScaleType4KindE0ELNS_15FloatRoundStyleE2ESJ_EENS1_15EpilogueDefaultEEEEEvvEEEEvNT_6ParamsE,"",@"SHT_CUDA_INFO"
	.sectionflags	@""
	.align	4


	//----- nvinfo : EIATTR_CUDA_API_VERSION
	.align		4
        /*0000*/ 	.byte	0x04, 0x37
        /*0002*/ 	.short	(.L_18 - .L_17)
.L_17:
        /*0004*/ 	.word	0x00000082


	//----- nvinfo : EIATTR_KPARAM_INFO
	.align		4
.L_18:
        /*0008*/ 	.byte	0x04, 0x17
        /*000a*/ 	.short	(.L_20 - .L_19)
.L_19:
        /*000c*/ 	.word	0x00000000
        /*0010*/ 	.short	0x0000
        /*0012*/ 	.short	0x0070
        /*0014*/ 	.byte	0x00, 0xf0, 0x01, 0x10


	//----- nvinfo : EIATTR_SPARSE_MMA_MASK
	.align		4
.L_20:
        /*0018*/ 	.byte	0x03, 0x50
        /*001a*/ 	.short	0x0000


	//----- nvinfo : EIATTR_MAXREG_COUNT
	.align		4
        /*001c*/ 	.byte	0x03, 0x1b
        /*001e*/ 	.short	0x00a8


	//----- nvinfo : EIATTR_NUM_BARRIERS
	.align		4
        /*0020*/ 	.byte	0x02, 0x4c
        /*0022*/ 	.byte	0x01
	.zero		1


	//----- nvinfo : EIATTR_MERCURY_ISA_VERSION
	.align		4
        /*0024*/ 	.byte	0x03, 0x5f
        /*0026*/ 	.short	0x0101


	//----- nvinfo : EIATTR_INT_WARP_WIDE_INSTR_OFFSETS
	.align		4
        /*0028*/ 	.byte	0x04, 0x31
        /*002a*/ 	.short	(.L_22 - .L_21)


	//   ....[0]....
.L_21:
        /*002c*/ 	.word	0x000003a0


	//   ....[1]....
        /*0030*/ 	.word	0x000003b0


	//   ....[2]....
        /*0034*/ 	.word	0x000004b0


	//----- nvinfo : EIATTR_COOP_GROUP_MASK_REGIDS
	.align		4
.L_22:
        /*0038*/ 	.byte	0x04, 0x29
        /*003a*/ 	.short	(.L_24 - .L_23)


	//   ....[0]....
.L_23:
        /*003c*/ 	.word	0xffffffff


	//   ....[1]....
        /*0040*/ 	.word	0xffffffff


	//   ....[2]....
        /*0044*/ 	.word	0xffffffff


	//   ....[3]....
        /*0048*/ 	.word	0xffffffff


	//   ....[4]....
        /*004c*/ 	.word	0xffffffff


	//----- nvinfo : EIATTR_COOP_GROUP_INSTR_OFFSETS
	.align		4
.L_24:
        /*0050*/ 	.byte	0x04, 0x28
        /*0052*/ 	.short	(.L_26 - .L_25)


	//   ....[0]....
.L_25:
        /*0054*/ 	.word	0x00000060


	//   ....[1]....
        /*0058*/ 	.word	0x00000070


	//   ....[2]....
        /*005c*/ 	.word	0x00000130


	//   ....[3]....
        /*0060*/ 	.word	0x000002a0


	//   ....[4]....
        /*0064*/ 	.word	0x00000fd0


	//----- nvinfo : EIATTR_REG_RECONFIG
	.align		4
.L_26:
        /*0068*/ 	.byte	0x01, 0x54
	.zero		2


	//----- nvinfo : EIATTR_MBARRIER_INSTR_OFFSETS
	.align		4
        /*006c*/ 	.byte	0x04, 0x39
        /*006e*/ 	.short	(.L_28 - .L_27)


	//   ....[0]....
.L_27:
        /*0070*/ 	.word	0x00000230
        /*0074*/ 	.word	0x000000ff
        /*0078*/ 	.word	0x00000000
        /*007c*/ 	.short	0x0100
        /*007e*/ 	.byte	0x08
	.zero		1


	//   ....[1]....
        /*0080*/ 	.word	0x00000240
        /*0084*/ 	.word	0x000000ff
        /*0088*/ 	.word	0x00000018
        /*008c*/ 	.short	0x0100
        /*008e*/ 	.byte	0x08
	.zero		1


	//   ....[2]....
        /*0090*/ 	.word	0x00000250
        /*0094*/ 	.word	0x000000ff
        /*0098*/ 	.word	0x00000008
        /*009c*/ 	.short	0x0100
        /*009e*/ 	.byte	0x08
	.zero		1


	//   ....[3]....
        /*00a0*/ 	.word	0x00000260
        /*00a4*/ 	.word	0x000000ff
        /*00a8*/ 	.word	0x00000020
        /*00ac*/ 	.short	0x0100
        /*00ae*/ 	.byte	0x08
	.zero		1


	//   ....[4]....
        /*00b0*/ 	.word	0x00000270
        /*00b4*/ 	.word	0x000000ff
        /*00b8*/ 	.word	0x00000010
        /*00bc*/ 	.short	0x0100
        /*00be*/ 	.byte	0x08
	.zero		1


	//   ....[5]....
        /*00c0*/ 	.word	0x00000280
        /*00c4*/ 	.word	0x000000ff
        /*00c8*/ 	.word	0x00000028
        /*00cc*/ 	.short	0x0100
        /*00ce*/ 	.byte	0x08
	.zero		1


	//   ....[6]....
        /*00d0*/ 	.word	0x00000520
        /*00d4*/ 	.word	0x000000ff
        /*00d8*/ 	.word	0x00000040
        /*00dc*/ 	.short	0x0100
        /*00de*/ 	.byte	0x06
	.zero		1


	//   ....[7]....
        /*00e0*/ 	.word	0x00000580
        /*00e4*/ 	.word	0x000000ff
        /*00e8*/ 	.word	0x00000048
        /*00ec*/ 	.short	0x0100
        /*00ee*/ 	.byte	0x06
	.zero		1


	//   ....[8]....
        /*00f0*/ 	.word	0x00001220
        /*00f4*/ 	.word	0x000000ff
        /*00f8*/ 	.word	0x00000000
        /*00fc*/ 	.short	0x010a
        /*00fe*/ 	.byte	0x06
	.zero		1


	//   ....[9]....
        /*0100*/ 	.word	0x00001260
        /*0104*/ 	.word	0x000000ff
        /*0108*/ 	.word	0x00000000
        /*010c*/ 	.short	0x010a
        /*010e*/ 	.byte	0x06
	.zero		1


	//   ....[10]....
        /*0110*/ 	.word	0x00001b20
        /*0114*/ 	.word	0x000000ff
        /*0118*/ 	.word	0x00000000
        /*011c*/ 	.short	0x010a
        /*011e*/ 	.byte	0x0a
	.zero		1


	//   ....[11]....
        /*0120*/ 	.word	0x00001b60
        /*0124*/ 	.word	0x000000ff
        /*0128*/ 	.word	0x00000000
        /*012c*/ 	.short	0x010a
        /*012e*/ 	.byte	0x0a
	.zero		1


	//   ....[12]....
        /*0130*/ 	.word	0x00002250
        /*0134*/ 	.word	0x000000ff
        /*0138*/ 	.word	0x00000000
        /*013c*/ 	.short	0x0101
        /*013e*/ 	.byte	0x09
	.zero		1


	//   ....[13]....
        /*0140*/ 	.word	0x000025a0
        /*0144*/ 	.word	0x000000ff
        /*0148*/ 	.word	0x00000000
        /*014c*/ 	.short	0x0101
        /*014e*/ 	.byte	0x06
	.zero		1


	//   ....[14]....
        /*0150*/ 	.word	0x000058c0
        /*0154*/ 	.word	0x00000012
        /*0158*/ 	.word	0x00000018
        /*015c*/ 	.short	0x010a
        /*015e*/ 	.byte	0x3f
	.zero		1


	//   ....[15]....
        /*0160*/ 	.word	0x00005c50
        /*0164*/ 	.word	0x00000004
        /*0168*/ 	.word	0x00000048
        /*016c*/ 	.short	0x0101
        /*016e*/ 	.byte	0x3f
	.zero		1


	//   ....[16]....
        /*0170*/ 	.word	0x00006380
        /*0174*/ 	.word	0x00000007
        /*0178*/ 	.word	0x00000000
        /*017c*/ 	.short	0x010a
        /*017e*/ 	.byte	0x3f
	.zero		1


	//   ....[17]....
        /*0180*/ 	.word	0x00006400
        /*0184*/ 	.word	0x00000009
        /*0188*/ 	.word	0x00000000
        /*018c*/ 	.short	0x010a
        /*018e*/ 	.byte	0x3f
	.zero		1


	//   ....[18]....
        /*0190*/ 	.word	0x00006490
        /*0194*/ 	.word	0x00000003
        /*0198*/ 	.word	0x00000000
        /*019c*/ 	.short	0x010a
        /*019e*/ 	.byte	0x3f
	.zero		1


	//   ....[19]....
        /*01a0*/ 	.word	0x00006500
        /*01a4*/ 	.word	0x00000005
        /*01a8*/ 	.word	0x00000000
        /*01ac*/ 	.short	0x010a
        /*01ae*/ 	.byte	0x3f
	.zero		1


	//   ....[20]....
        /*01b0*/ 	.word	0x00006560
        /*01b4*/ 	.word	0x00000006
        /*01b8*/ 	.word	0x00000000
        /*01bc*/ 	.short	0x010a
        /*01be*/ 	.byte	0x3f
	.zero		1


	//   ....[21]....
        /*01c0*/ 	.word	0x00006630
        /*01c4*/ 	.word	0x00000012
        /*01c8*/ 	.word	0x00000018
        /*01cc*/ 	.short	0x010a
        /*01ce*/ 	.byte	0x3f
	.zero		1


	//   ....[22]....
        /*01d0*/ 	.word	0x00006710
        /*01d4*/ 	.word	0x00000007
        /*01d8*/ 	.word	0x00000000
        /*01dc*/ 	.short	0x010a
        /*01de*/ 	.byte	0x3f
	.zero		1


	//   ....[23]....
        /*01e0*/ 	.word	0x00006760
        /*01e4*/ 	.word	0x00000009
        /*01e8*/ 	.word	0x00000000
        /*01ec*/ 	.short	0x010a
        /*01ee*/ 	.byte	0x3f
	.zero		1


	//----- nvinfo : EIATTR_NUM_MBARRIERS
	.align		4
.L_28:
        /*01f0*/ 	.byte	0x03, 0x38
        /*01f2*/ 	.short	0x0008


	//----- nvinfo : EIATTR_EXIT_INSTR_OFFSETS
	.align		4
        /*01f4*/ 	.byte	0x04, 0x1c
        /*01f6*/ 	.short	(.L_30 - .L_29)


	//   ....[0]....
.L_29:
        /*01f8*/ 	.word	0x000005d0


	//   ....[1]....
        /*01fc*/ 	.word	0x00000e70


	//   ....[2]....
        /*0200*/ 	.word	0x00004f40


	//   ....[3]....
        /*0204*/ 	.word	0x00005560


	//   ....[4]....
        /*0208*/ 	.word	0x000064e0


	//----- nvinfo : EIATTR_MAX_THREADS
	.align		4
.L_30:
        /*020c*/ 	.byte	0x04, 0x05
        /*020e*/ 	.short	(.L_32 - .L_31)
.L_31:
        /*0210*/ 	.word	0x00000180
        /*0214*/ 	.word	0x00000001
        /*0218*/ 	.word	0x00000001


	//----- nvinfo : EIATTR_CRS_STACK_SIZE
	.align		4
.L_32:
        /*021c*/ 	.byte	0x04, 0x1e
        /*021e*/ 	.short	(.L_34 - .L_33)
.L_33:
        /*0220*/ 	.word	0x00000000


	//----- nvinfo : EIATTR_CBANK_PARAM_SIZE
	.align		4
.L_34:
        /*0224*/ 	.byte	0x03, 0x19
        /*0226*/ 	.short	0x0470


	//----- nvinfo : EIATTR_PARAM_CBANK
	.align		4
        /*0228*/ 	.byte	0x04, 0x0a
        /*022a*/ 	.short	(.L_36 - .L_35)
	.align		4
.L_35:
        /*022c*/ 	.word	index@(.nv.constant0._ZN7cutlass13device_kernelINS_4gemm6kernel13GemmUniversalIN4cute5tupleIJiiiiEEENS1_10collective13CollectiveMmaINS1_37MainloopSm90TmaGmmaWarpSpecializedFP8ILi3ENS5_IJNS4_1CILi1EEESB_SB_EEENS1_35KernelTmaWarpSpecializedCooperativeEEENS5_IJNSA_ILi512EEENSA_ILi8EEENSA_ILi128EEEEEENS_12float_e4m3_tENS5_IJlSB_lEEESJ_SK_NS4_8TiledMMAINS4_8MMA_AtomIJNS4_4SM904GMMA29MMA_64x8x32_F32E4M3E4M3_SS_TNILNSO_7ScaleInE1ELSQ_1EEEEEENS4_6LayoutINS5_IJNSA_ILi2EEESB_SB_EEENS5_IJSB_NSA_ILi0EEESW_EEEEENS5_IJNS4_10UnderscoreESZ_SZ_EEEEENS4_13SM90_TMA_LOADENS4_14ComposedLayoutINS4_7SwizzleILi3ELi4ELi3EEENS4_18smem_ptr_flag_bitsILi8EEENST_INS5_IJSG_SH_EEENS5_IJSH_SB_EEEEEEEvNS4_8identityES12_S1B_vS1C_EENS_8epilogue10collective6detail29Sm90TmaWarpSpecializedAdapterINS1F_15DefaultEpilogueISJ_SK_SK_NS1E_6thread17LinearCombinationISJ_Li1EffLNS1J_9ScaleType4KindE0ELNS_15FloatRoundStyleE2ESJ_EENS1_15EpilogueDefaultEEEEEvvEEEEvNT_6ParamsE)
        /*0230*/ 	.short	0x0210
        /*0232*/ 	.short	0x0470


	//----- nvinfo : EIATTR_SW_WAR
	.align		4
.L_36:
        /*0234*/ 	.byte	0x04, 0x36
        /*0236*/ 	.short	(.L_38 - .L_37)
.L_37:
        /*0238*/ 	.word	0x00000008
.L_38:


//--------------------- .nv.callgraph             --------------------------
	.section	.nv.callgraph,"",@"SHT_CUDA_CALLGRAPH"
	.align	4
	.sectionentsize	8
	.align		4
        /*0000*/ 	.word	0x00000000
	.align		4
        /*0004*/ 	.word	0xffffffff
	.align		4
        /*0008*/ 	.word	0x00000000
	.align		4
        /*000c*/ 	.word	0xfffffffe
	.align		4
        /*0010*/ 	.word	0x00000000
	.align		4
        /*0014*/ 	.word	0xfffffffd
	.align		4
        /*0018*/ 	.word	0x00000000
	.align		4
        /*001c*/ 	.word	0xfffffffc


//--------------------- .nv.constant4             --------------------------
	.section	.nv.constant4,"a",@progbits
	.align	8
	.align		8
.nv.constant4:
        /*0000*/ 	.dword	_ZN39_INTERNAL_233ed573_4_k_cu_d28134b9_76194cuda3std3__45__cpo5beginE
	.align		8
        /*0008*/ 	.dword	_ZN39_INTERNAL_233ed573_4_k_cu_d28134b9_76194cuda3std3__45__cpo3endE
	.align		8
        /*0010*/ 	.dword	_ZN39_INTERNAL_233ed573_4_k_cu_d28134b9_76194cuda3std3__45__cpo6cbeginE
	.align		8
        /*0018*/ 	.dword	_ZN39_INTERNAL_233ed573_4_k_cu_d28134b9_76194cuda3std3__45__cpo4cendE
	.align		8
        /*0020*/ 	.dword	_ZN39_INTERNAL_233ed573_4_k_cu_d28134b9_76194cuda3std3__441_GLOBAL__N__233ed573_4_k_cu_d28134b9_76196ignoreE
	.align		8
        /*0028*/ 	.dword	_ZN39_INTERNAL_233ed573_4_k_cu_d28134b9_76194cuda3std3__419piecewise_constructE
	.align		8
        /*0030*/ 	.dword	_ZN39_INTERNAL_233ed573_4_k_cu_d28134b9_76194cuda3std3__48in_placeE
	.align		8
        /*0038*/ 	.dword	_ZN39_INTERNAL_233ed573_4_k_cu_d28134b9_76194cuda3std6ranges3__45__cpo4swapE
	.align		8
        /*0040*/ 	.dword	_ZN39_INTERNAL_233ed573_4_k_cu_d28134b9_76194cuda3std6ranges3__45__cpo9iter_moveE
	.align		8
        /*0048*/ 	.dword	_ZN39_INTERNAL_233ed573_4_k_cu_d28134b9_76194cute7productE
	.align		8
        /*0050*/ 	.dword	_ZN39_INTERNAL_233ed573_4_k_cu_d28134b9_76194cute1_E


//--------------------- .text._ZN7cutlass13device_kernelINS_4gemm6kernel13GemmUniversalIN4cute5tupleIJiiiiEEENS1_10collective13CollectiveMmaINS1_37MainloopSm90TmaGmmaWarpSpecializedFP8ILi3ENS5_IJNS4_1CILi1EEESB_SB_EEENS1_35KernelTmaWarpSpecializedCooperativeEEENS5_IJNSA_ILi512EEENSA_ILi8EEENSA_ILi128EEEEEENS_12float_e4m3_tENS5_IJlSB_lEEESJ_SK_NS4_8TiledMMAINS4_8MMA_AtomIJNS4_4SM904GMMA29MMA_64x8x32_F32E4M3E4M3_SS_TNILNSO_7ScaleInE1ELSQ_1EEEEEENS4_6LayoutINS5_IJNSA_ILi2EEESB_SB_EEENS5_IJSB_NSA_ILi0EEESW_EEEEENS5_IJNS4_10UnderscoreESZ_SZ_EEEEENS4_13SM90_TMA_LOADENS4_14ComposedLayoutINS4_7SwizzleILi3ELi4ELi3EEENS4_18smem_ptr_flag_bitsILi8EEENST_INS5_IJSG_SH_EEENS5_IJSH_SB_EEEEEEEvNS4_8identityES12_S1B_vS1C_EENS_8epilogue10collective6detail29Sm90TmaWarpSpecializedAdapterINS1F_15DefaultEpilogueISJ_SK_SK_NS1E_6thread17LinearCombinationISJ_Li1EffLNS1J_9ScaleType4KindE0ELNS_15FloatRoundStyleE2ESJ_EENS1_15EpilogueDefaultEEEEEvvEEEEvNT_6ParamsE --------------------------
	.section	.text._ZN7cutlass13device_kernelINS_4gemm6kernel13GemmUniversalIN4cute5tupleIJiiiiEEENS1_10collective13CollectiveMmaINS1_37MainloopSm90TmaGmmaWarpSpecializedFP8ILi3ENS5_IJNS4_1CILi1EEESB_SB_EEENS1_35KernelTmaWarpSpecializedCooperativeEEENS5_IJNSA_ILi512EEENSA_ILi8EEENSA_ILi128EEEEEENS_12float_e4m3_tENS5_IJlSB_lEEESJ_SK_NS4_8TiledMMAINS4_8MMA_AtomIJNS4_4SM904GMMA29MMA_64x8x32_F32E4M3E4M3_SS_TNILNSO_7ScaleInE1ELSQ_1EEEEEENS4_6LayoutINS5_IJNSA_ILi2EEESB_SB_EEENS5_IJSB_NSA_ILi0EEESW_EEEEENS5_IJNS4_10UnderscoreESZ_SZ_EEEEENS4_13SM90_TMA_LOADENS4_14ComposedLayoutINS4_7SwizzleILi3ELi4ELi3EEENS4_18smem_ptr_flag_bitsILi8EEENST_INS5_IJSG_SH_EEENS5_IJSH_SB_EEEEEEEvNS4_8identityES12_S1B_vS1C_EENS_8epilogue10collective6detail29Sm90TmaWarpSpecializedAdapterINS1F_15DefaultEpilogueISJ_SK_SK_NS1E_6thread17LinearCombinationISJ_Li1EffLNS1J_9ScaleType4KindE0ELNS_15FloatRoundStyleE2ESJ_EENS1_15EpilogueDefaultEEEEEvvEEEEvNT_6ParamsE,"ax",@progbits
	.align	128
.text._ZN7cutlass13device_kernelINS_4gemm6kernel13GemmUniversalIN4cute5tupleIJiiiiEEENS1_10collective13CollectiveMmaINS1_37MainloopSm90TmaGmmaWarpSpecializedFP8ILi3ENS5_IJNS4_1CILi1EEESB_SB_EEENS1_35KernelTmaWarpSpecializedCooperativeEEENS5_IJNSA_ILi512EEENSA_ILi8EEENSA_ILi128EEEEEENS_12float_e4m3_tENS5_IJlSB_lEEESJ_SK_NS4_8TiledMMAINS4_8MMA_AtomIJNS4_4SM904GMMA29MMA_64x8x32_F32E4M3E4M3_SS_TNILNSO_7ScaleInE1ELSQ_1EEEEEENS4_6LayoutINS5_IJNSA_ILi2EEESB_SB_EEENS5_IJSB_NSA_ILi0EEESW_EEEEENS5_IJNS4_10UnderscoreESZ_SZ_EEEEENS4_13SM90_TMA_LOADENS4_14ComposedLayoutINS4_7SwizzleILi3ELi4ELi3EEENS4_18smem_ptr_flag_bitsILi8EEENST_INS5_IJSG_SH_EEENS5_IJSH_SB_EEEEEEEvNS4_8identityES12_S1B_vS1C_EENS_8epilogue10collective6detail29Sm90TmaWarpSpecializedAdapterINS1F_15DefaultEpilogueISJ_SK_SK_NS1E_6thread17LinearCombinationISJ_Li1EffLNS1J_9ScaleType4KindE0ELNS_15FloatRoundStyleE2ESJ_EENS1_15EpilogueDefaultEEEEEvvEEEEvNT_6ParamsE:
        .type           _ZN7cutlass13device_kernelINS_4gemm6kernel13GemmUniversalIN4cute5tupleIJiiiiEEENS1_10collective13CollectiveMmaINS1_37MainloopSm90TmaGmmaWarpSpecializedFP8ILi3ENS5_IJNS4_1CILi1EEESB_SB_EEENS1_35KernelTmaWarpSpecializedCooperativeEEENS5_IJNSA_ILi512EEENSA_ILi8EEENSA_ILi128EEEEEENS_12float_e4m3_tENS5_IJlSB_lEEESJ_SK_NS4_8TiledMMAINS4_8MMA_AtomIJNS4_4SM904GMMA29MMA_64x8x32_F32E4M3E4M3_SS_TNILNSO_7ScaleInE1ELSQ_1EEEEEENS4_6LayoutINS5_IJNSA_ILi2EEESB_SB_EEENS5_IJSB_NSA_ILi0EEESW_EEEEENS5_IJNS4_10UnderscoreESZ_SZ_EEEEENS4_13SM90_TMA_LOADENS4_14ComposedLayoutINS4_7SwizzleILi3ELi4ELi3EEENS4_18smem_ptr_flag_bitsILi8EEENST_INS5_IJSG_SH_EEENS5_IJSH_SB_EEEEEEEvNS4_8identityES12_S1B_vS1C_EENS_8epilogue10collective6detail29Sm90TmaWarpSpecializedAdapterINS1F_15DefaultEpilogueISJ_SK_SK_NS1E_6thread17LinearCombinationISJ_Li1EffLNS1J_9ScaleType4KindE0ELNS_15FloatRoundStyleE2ESJ_EENS1_15EpilogueDefaultEEEEEvvEEEEvNT_6ParamsE,@function
        .size           _ZN7cutlass13device_kernelINS_4gemm6kernel13GemmUniversalIN4cute5tupleIJiiiiEEENS1_10collective13CollectiveMmaINS1_37MainloopSm90TmaGmmaWarpSpecializedFP8ILi3ENS5_IJNS4_1CILi1EEESB_SB_EEENS1_35KernelTmaWarpSpecializedCooperativeEEENS5_IJNSA_ILi512EEENSA_ILi8EEENSA_ILi128EEEEEENS_12float_e4m3_tENS5_IJlSB_lEEESJ_SK_NS4_8TiledMMAINS4_8MMA_AtomIJNS4_4SM904GMMA29MMA_64x8x32_F32E4M3E4M3_SS_TNILNSO_7ScaleInE1ELSQ_1EEEEEENS4_6LayoutINS5_IJNSA_ILi2EEESB_SB_EEENS5_IJSB_NSA_ILi0EEESW_EEEEENS5_IJNS4_10UnderscoreESZ_SZ_EEEEENS4_13SM90_TMA_LOADENS4_14ComposedLayoutINS4_7SwizzleILi3ELi4ELi3EEENS4_18smem_ptr_flag_bitsILi8EEENST_INS5_IJSG_SH_EEENS5_IJSH_SB_EEEEEEEvNS4_8identityES12_S1B_vS1C_EENS_8epilogue10collective6detail29Sm90TmaWarpSpecializedAdapterINS1F_15DefaultEpilogueISJ_SK_SK_NS1E_6thread17LinearCombinationISJ_Li1EffLNS1J_9ScaleType4KindE0ELNS_15FloatRoundStyleE2ESJ_EENS1_15EpilogueDefaultEEEEEvvEEEEvNT_6ParamsE,(.L_x_83 - _ZN7cutlass13device_kernelINS_4gemm6kernel13GemmUniversalIN4cute5tupleIJiiiiEEENS1_10collective13CollectiveMmaINS1_37MainloopSm90TmaGmmaWarpSpecializedFP8ILi3ENS5_IJNS4_1CILi1EEESB_SB_EEENS1_35KernelTmaWarpSpecializedCooperativeEEENS5_IJNSA_ILi512EEENSA_ILi8EEENSA_ILi128EEEEEENS_12float_e4m3_tENS5_IJlSB_lEEESJ_SK_NS4_8TiledMMAINS4_8MMA_AtomIJNS4_4SM904GMMA29MMA_64x8x32_F32E4M3E4M3_SS_TNILNSO_7ScaleInE1ELSQ_1EEEEEENS4_6LayoutINS5_IJNSA_ILi2EEESB_SB_EEENS5_IJSB_NSA_ILi0EEESW_EEEEENS5_IJNS4_10UnderscoreESZ_SZ_EEEEENS4_13SM90_TMA_LOADENS4_14ComposedLayoutINS4_7SwizzleILi3ELi4ELi3EEENS4_18smem_ptr_flag_bitsILi8EEENST_INS5_IJSG_SH_EEENS5_IJSH_SB_EEEEEEEvNS4_8identityES12_S1B_vS1C_EENS_8epilogue10collective6detail29Sm90TmaWarpSpecializedAdapterINS1F_15DefaultEpilogueISJ_SK_SK_NS1E_6thread17LinearCombinationISJ_Li1EffLNS1J_9ScaleType4KindE0ELNS_15FloatRoundStyleE2ESJ_EENS1_15EpilogueDefaultEEEEEvvEEEEvNT_6ParamsE)
        .other          _ZN7cutlass13device_kernelINS_4gemm6kernel13GemmUniversalIN4cute5tupleIJiiiiEEENS1_10collective13CollectiveMmaINS1_37MainloopSm90TmaGmmaWarpSpecializedFP8ILi3ENS5_IJNS4_1CILi1EEESB_SB_EEENS1_35KernelTmaWarpSpecializedCooperativeEEENS5_IJNSA_ILi512EEENSA_ILi8EEENSA_ILi128EEEEEENS_12float_e4m3_tENS5_IJlSB_lEEESJ_SK_NS4_8TiledMMAINS4_8MMA_AtomIJNS4_4SM904GMMA29MMA_64x8x32_F32E4M3E4M3_SS_TNILNSO_7ScaleInE1ELSQ_1EEEEEENS4_6LayoutINS5_IJNSA_ILi2EEESB_SB_EEENS5_IJSB_NSA_ILi0EEESW_EEEEENS5_IJNS4_10UnderscoreESZ_SZ_EEEEENS4_13SM90_TMA_LOADENS4_14ComposedLayoutINS4_7SwizzleILi3ELi4ELi3EEENS4_18smem_ptr_flag_bitsILi8EEENST_INS5_IJSG_SH_EEENS5_IJSH_SB_EEEEEEEvNS4_8identityES12_S1B_vS1C_EENS_8epilogue10collective6detail29Sm90TmaWarpSpecializedAdapterINS1F_15DefaultEpilogueISJ_SK_SK_NS1E_6thread17LinearCombinationISJ_Li1EffLNS1J_9ScaleType4KindE0ELNS_15FloatRoundStyleE2ESJ_EENS1_15EpilogueDefaultEEEEEvvEEEEvNT_6ParamsE,@"STO_CUDA_ENTRY STV_DEFAULT"
_ZN7cutlass13device_kernelINS_4gemm6kernel13GemmUniversalIN4cute5tupleIJiiiiEEENS1_10collective13CollectiveMmaINS1_37MainloopSm90TmaGmmaWarpSpecializedFP8ILi3ENS5_IJNS4_1CILi1EEESB_SB_EEENS1_35KernelTmaWarpSpecializedCooperativeEEENS5_IJNSA_ILi512EEENSA_ILi8EEENSA_ILi128EEEEEENS_12float_e4m3_tENS5_IJlSB_lEEESJ_SK_NS4_8TiledMMAINS4_8MMA_AtomIJNS4_4SM904GMMA29MMA_64x8x32_F32E4M3E4M3_SS_TNILNSO_7ScaleInE1ELSQ_1EEEEEENS4_6LayoutINS5_IJNSA_ILi2EEESB_SB_EEENS5_IJSB_NSA_ILi0EEESW_EEEEENS5_IJNS4_10UnderscoreESZ_SZ_EEEEENS4_13SM90_TMA_LOADENS4_14ComposedLayoutINS4_7SwizzleILi3ELi4ELi3EEENS4_18smem_ptr_flag_bitsILi8EEENST_INS5_IJSG_SH_EEENS5_IJSH_SB_EEEEEEEvNS4_8identityES12_S1B_vS1C_EENS_8epilogue10collective6detail29Sm90TmaWarpSpecializedAdapterINS1F_15DefaultEpilogueISJ_SK_SK_NS1E_6thread17LinearCombinationISJ_Li1EffLNS1J_9ScaleType4KindE0ELNS_15FloatRoundStyleE2ESJ_EENS1_15EpilogueDefaultEEEEEvvEEEEvNT_6ParamsE:
[----:B------:R-:W-:Y:S01]  /*0000*/  LDC R1, c[0x0][0x28] ;  /* 0x00000a00ff017b82 */ /* 0x000fe20000000800 */
[----:B------:R-:W0:Y:S01]  /*0010*/  S2R R28, SR_TID.X ;  /* 0x00000000001c7919 */ /* 0x000e220000002100 */
[----:B------:R-:W-:Y:S01]  /*0020*/  ELECT P0, URZ, PT ;  /* 0x00000000003f782f */ /* 0x000fe20003800000 */
[----:B------:R-:W-:Y:S01]  /*0030*/  BSSY B0, `(.L_x_0) ;  /* 0x000000f000007945 */ /* 0x000fe20003800000 */
[--C-:B0-----:R-:W-:Y:S02]  /*0040*/  SHF.R.U32.HI R0, RZ, 0x5, R28.reuse ;  /* 0x00000005ff007819 */ /* 0x101fe4000001161c */
[----:B------:R-:W-:-:S03]  /*0050*/  SHF.R.U32.HI R3, RZ, 0x7, R28 ;  /* 0x00000007ff037819 */ /* 0x000fc6000001161c */
[----:B------:R-:W0:Y:S04]  /*0060*/  SHFL.IDX PT, R2, R0, RZ, 0x1f ;  /* 0x00001fff00027589 */ /* 0x000e2800000e0000 */
[----:B------:R1:W2:Y:S01]  /*0070*/  SHFL.IDX PT, R10, R3, RZ, 0x1f ;  /* 0x00001fff030a7589 */ /* 0x0002a200000e0000 */
[----:B0-----:R-:W-:-:S13]  /*0080*/  ISETP.NE.OR P0, PT, R2, RZ, !P0 ;  /* 0x000000ff0200720c */ /* 0x001fda0004705670 */
[----:B-12---:R-:W-:Y:S05]  /*0090*/  @P0 BRA `(.L_x_1) ;  /* 0x0000000000200947 */ /* 0x006fea0003800000 */
[----:B------:R-:W-:Y:S02]  /*00a0*/  ULDC.64 UR4, c[0x0][0x198] ;  /* 0x0000660000047ab9 */ /* 0x000fe40000000a00 */
[----:B------:R-:W-:Y:S02]  /*00b0*/  UIADD3 UR6, UP0, UR4, 0xf0, URZ ;  /* 0x000000f004067890 */ /* 0x000fe4000ff1e03f */
[----:B------:R-:W-:Y:S02]  /*00c0*/  UIADD3 UR4, UP1, UR4, 0x1f0, URZ ;  /* 0x000001f004047890 */ /* 0x000fe4000ff3e03f */
[----:B------:R-:W-:Y:S02]  /*00d0*/  UIADD3.X UR7, URZ, UR5, URZ, UP0, !UPT ;  /* 0x000000053f077290 */ /* 0x000fe400087fe43f */
[----:B------:R-:W-:-:S07]  /*00e0*/  UIADD3.X UR5, URZ, UR5, URZ, UP1, !UPT ;  /* 0x000000053f057290 */ /* 0x000fce0008ffe43f */
[----:B------:R0:W-:Y:S02]  /*00f0*/  UTMACCTL.PF [UR6] ;  /* 0x00000000060079b9 */ /* 0x0001e40008040000 */
[----:B------:R0:W-:Y:S02]  /*0100*/  UTMACCTL.PF [UR4] ;  /* 0x00000000040079b9 */ /* 0x0001e40008040000 */
[----:B0-----:R-:W-:Y:S01]  /*0110*/  NOP ;  /* 0x0000000000007918 */ /* 0x001fe20000000000 */
.L_x_1:
[----:B------:R-:W-:Y:S05]  /*0120*/  BSYNC B0 ;  /* 0x0000000000007941 */ /* 0x000fea0003800000 */
.L_x_0:
[----:B------:R-:W0:Y:S02]  /*0130*/  SHFL.IDX PT, R3, R0, RZ, 0x1f ;  /* 0x00001fff00037589 */ /* 0x000e2400000e0000 */
[----:B0-----:R-:W-:-:S13]  /*0140*/  ISETP.NE.AND P0, PT, R3, RZ, PT ;  /* 0x000000ff0300720c */ /* 0x001fda0003f05270 */
[----:B------:R-:W-:Y:S05]  /*0150*/  @P0 BRA `(.L_x_2) ;  /* 0x0000000000500947 */ /* 0x000fea0003800000 */
[----:B------:R-:W0:Y:S01]  /*0160*/  S2UR UR8, SR_CgaCtaId ;  /* 0x00000000000879c3 */ /* 0x000e220000008800 */
[----:B------:R-:W-:Y:S01]  /*0170*/  UMOV UR4, 0x400 ;  /* 0x0000040000047882 */ /* 0x000fe20000000000 */
[----:B------:R-:W-:Y:S01]  /*0180*/  UMOV UR5, 0x1 ;  /* 0x0000000100057882 */ /* 0x000fe20000000000 */
[----:B------:R-:W-:Y:S01]  /*0190*/  UMOV UR6, 0x100 ;  /* 0x0000010000067882 */ /* 0x000fe20000000000 */
[----:B------:R-:W-:Y:S01]  /*01a0*/  ELECT P0, URZ, PT ;  /* 0x00000000003f782f */ /* 0x000fe20003800000 */
[----:B------:R-:W-:-:S04]  /*01b0*/  UIADD3 UR6, -UR6, 0x100000, URZ ;  /* 0x0010000006067890 */ /* 0x000fc8000fffe13f */
[----:B------:R-:W-:Y:S02]  /*01c0*/  USHF.L.U32 UR7, UR6, 0xb, URZ ;  /* 0x0000000b06077899 */ /* 0x000fe4000800063f */
[----:B------:R-:W-:Y:S02]  /*01d0*/  USHF.L.U32 UR6, UR6, 0x1, URZ ;  /* 0x0000000106067899 */ /* 0x000fe4000800063f */
[----:B0-----:R-:W-:Y:S02]  /*01e0*/  ULEA UR8, UR8, UR4, 0x18 ;  /* 0x0000000408087291 */ /* 0x001fe4000f8ec03f */
[----:B------:R-:W-:-:S04]  /*01f0*/  UIADD3 UR4, -UR5, 0x100000, URZ ;  /* 0x0010000005047890 */ /* 0x000fc8000fffe13f */
[----:B------:R-:W-:Y:S02]  /*0200*/  USHF.L.U32 UR5, UR4, 0xb, URZ ;  /* 0x0000000b04057899 */ /* 0x000fe4000800063f */
[----:B------:R-:W-:Y:S01]  /*0210*/  USHF.L.U32 UR4, UR4, 0x1, URZ ;  /* 0x0000000104047899 */ /* 0x000fe2000800063f */
[----:B------:R-:W0:Y:S11]  /*0220*/  FENCE.VIEW.ASYNC.S ;  /* 0x00000000000073c6 */ /* 0x000e360000000000 */
[----:B0-----:R0:W1:Y:S01]  /*0230*/  SYNCS.EXCH.64 URZ, [UR8], UR4 ;  /* 0x00000004083f75b2 */ /* 0x0010620008000100 */
[----:B------:R0:W2:Y:S01]  /*0240*/  SYNCS.EXCH.64 URZ, [UR8+0x18], UR6 ;  /* 0x00001806083f75b2 */ /* 0x0000a20008000100 */
[----:B------:R0:W3:Y:S01]  /*0250*/  SYNCS.EXCH.64 URZ, [UR8+0x8], UR4 ;  /* 0x00000804083f75b2 */ /* 0x0000e20008000100 */
[----:B------:R0:W4:Y:S01]  /*0260*/  SYNCS.EXCH.64 URZ, [UR8+0x20], UR6 ;  /* 0x00002006083f75b2 */ /* 0x0001220008000100 */
[----:B------:R0:W0:Y:S01]  /*0270*/  SYNCS.EXCH.64 URZ, [UR8+0x10], UR4 ;  /* 0x00001004083f75b2 */ /* 0x0000220008000100 */
[----:B------:R0:W0:Y:S01]  /*0280*/  SYNCS.EXCH.64 URZ, [UR8+0x28], UR6 ;  /* 0x00002806083f75b2 */ /* 0x0000220008000100 */
[----:B------:R-:W-:Y:S01]  /*0290*/  NOP ;  /* 0x0000000000007918 */ /* 0x000fe20000000000 */
.L_x_2:
[----:B------:R-:W5:Y:S01]  /*02a0*/  SHFL.IDX PT, R0, R0, RZ, 0x1f ;  /* 0x00001fff00007589 */ /* 0x000f6200000e0000 */
[----:B------:R-:W1:Y:S01]  /*02b0*/  LDC R3, c[0x0][0x65c] ;  /* 0x00019700ff037b82 */ /* 0x000e620000000800 */
[----:B------:R-:W-:Y:S02]  /*02c0*/  ELECT P0, URZ, PT ;  /* 0x00000000003f782f */ /* 0x000fe40003800000 */
[----:B------:R-:W-:Y:S01]  /*02d0*/  SHF.R.S32.HI R5, RZ, 0x1f, R2 ;  /* 0x0000001fff057819 */ /* 0x000fe20000011402 */
[----:B------:R-:W2:Y:S01]  /*02e0*/  S2R R8, SR_CTAID.Y ;  /* 0x0000000000087919 */ /* 0x000ea20000002600 */
[----:B0-----:R-:W-:Y:S01]  /*02f0*/  UMOV UR4, 0x20 ;  /* 0x0000002000047882 */ /* 0x001fe20000000000 */
[----:B------:R-:W-:Y:S01]  /*0300*/  ISETP.NE.AND P2, PT, R10, RZ, PT ;  /* 0x000000ff0a00720c */ /* 0x000fe20003f45270 */
[----:B------:R-:W-:Y:S01]  /*0310*/  NOP ;  /* 0x0000000000007918 */ /* 0x000fe20000000000 */
[----:B------:R-:W0:Y:S01]  /*0320*/  S2R R4, SR_CTAID.X ;  /* 0x0000000000047919 */ /* 0x000e220000002500 */
[----:B------:R-:W-:Y:S01]  /*0330*/  LEA.HI R5, R5, R2, RZ, 0x2 ;  /* 0x0000000205057211 */ /* 0x000fe200078f10ff */
[----:B------:R-:W-:-:S03]  /*0340*/  NOP ;  /* 0x0000000000007918 */ /* 0x000fc60000000000 */
[----:B------:R-:W-:-:S05]  /*0350*/  LOP3.LUT R5, R5, 0xfffffffc, RZ, 0xc0, !PT ;  /* 0xfffffffc05057812 */ /* 0x000fca00078ec0ff */
[----:B------:R-:W-:Y:S02]  /*0360*/  IMAD.IADD R2, R2, 0x1, -R5 ;  /* 0x0000000102027824 */ /* 0x000fe400078e0a05 */
[----:B------:R-:W-:Y:S01]  /*0370*/  IMAD.MOV.U32 R5, RZ, RZ, RZ ;  /* 0x000000ffff057224 */ /* 0x000fe200078e00ff */
[----:B-----5:R-:W-:Y:S02]  /*0380*/  ISETP.NE.OR P0, PT, R0, RZ, !P0 ;  /* 0x000000ff0000720c */ /* 0x020fe40004705670 */
[----:B-1----:R-:W-:-:S11]  /*0390*/  ISETP.NE.AND P3, PT, R3, 0x1, PT ;  /* 0x000000010300780c */ /* 0x002fd60003f65270 */
[----:B------:R-:W-:Y:S01]  /*03a0*/  VOTEU.ALL UP0, P0 ;  /* 0x00000000003f7886 */ /* 0x000fe20000000000 */
[----:B------:R-:W-:Y:S01]  /*03b0*/  VOTEU.ALL UP1, P0 ;  /* 0x00000000003f7886 */ /* 0x000fe20000020000 */
[----:B------:R-:W0:Y:S01]  /*03c0*/  @P3 LDC R9, c[0x0][0x10] ;  /* 0x00000400ff093b82 */ /* 0x000e220000000800 */
[----:B--2---:R-:W-:Y:S02]  /*03d0*/  @P3 IMAD.MOV.U32 R3, RZ, RZ, R8 ;  /* 0x000000ffff033224 */ /* 0x004fe400078e0008 */
[----:B------:R-:W-:Y:S01]  /*03e0*/  @!UP0 UMOV UR6, 0x400 ;  /* 0x0000040000068882 */ /* 0x000fe20000000000 */
[----:B------:R-:W-:-:S04]  /*03f0*/  @!UP0 UIADD3 UR4, -UR4, 0x100000, URZ ;  /* 0x0010000004048890 */ /* 0x000fc8000fffe13f */
[----:B------:R-:W-:Y:S02]  /*0400*/  @!UP0 USHF.L.U32 UR5, UR4, 0xb, URZ ;  /* 0x0000000b04058899 */ /* 0x000fe4000800063f */
[----:B------:R-:W-:Y:S01]  /*0410*/  @!UP0 USHF.L.U32 UR4, UR4, 0x1, URZ ;  /* 0x0000000104048899 */ /* 0x000fe2000800063f */
[----:B------:R-:W-:Y:S02]  /*0420*/  @P3 IMAD.MOV.U32 R6, RZ, RZ, R3 ;  /* 0x000000ffff063224 */ /* 0x000fe400078e0003 */
[----:B------:R-:W-:Y:S01]  /*0430*/  @P3 IMAD.MOV.U32 R7, RZ, RZ, RZ ;  /* 0x000000ffff073224 */ /* 0x000fe200078e00ff */
[----:B------:R-:W1:Y:S01]  /*0440*/  @!UP0 S2UR UR7, SR_CgaCtaId ;  /* 0x00000000000789c3 */ /* 0x000e620000008800 */
[----:B------:R-:W-:Y:S02]  /*0450*/  @!P3 IMAD.MOV.U32 R3, RZ, RZ, R8 ;  /* 0x000000ffff03b224 */ /* 0x000fe400078e0008 */
[----:B------:R-:W-:-:S05]  /*0460*/  @P3 IMAD.MOV.U32 R11, RZ, RZ, RZ ;  /* 0x000000ffff0b3224 */ /* 0x000fca00078e00ff */
[----:B------:R-:W2:Y:S01]  /*0470*/  @!P3 LDC R0, c[0x0][0xc] ;  /* 0x00000300ff00bb82 */ /* 0x000ea20000000800 */
[----:B0-----:R-:W-:-:S04]  /*0480*/  @P3 IMAD.WIDE.U32 R8, R4, R9, R6 ;  /* 0x0000000904083225 */ /* 0x001fc800078e0006 */
[----:B------:R-:W-:Y:S01]  /*0490*/  @P3 IMAD.IADD R9, R9, 0x1, R11 ;  /* 0x0000000109093824 */ /* 0x000fe200078e020b */
[----:B-1----:R-:W-:Y:S01]  /*04a0*/  @!UP0 ULEA UR6, UR7, UR6, 0x18 ;  /* 0x0000000607068291 */ /* 0x002fe2000f8ec03f */
[----:B------:R-:W-:Y:S01]  /*04b0*/  VOTEU.ALL UP0, P0 ;  /* 0x00000000003f7886 */ /* 0x000fe20000000000 */
[----:B------:R-:W-:-:S04]  /*04c0*/  ISETP.NE.AND P0, PT, R2, 0x3, PT ;  /* 0x000000030200780c */ /* 0x000fc80003f05270 */
[----:B------:R-:W-:Y:S01]  /*04d0*/  ISETP.EQ.OR P0, PT, R2, RZ, !P0 ;  /* 0x000000ff0200720c */ /* 0x000fe20004702670 */
[----:B--2---:R-:W-:-:S03]  /*04e0*/  @!P3 IMAD.WIDE.U32 R6, R0, R3, R4 ;  /* 0x000000030006b225 */ /* 0x004fc600078e0004 */
[C---:B------:R-:W-:Y:S01]  /*04f0*/  ISETP.EQ.AND P0, PT, R10.reuse, RZ, P0 ;  /* 0x000000ff0a00720c */ /* 0x040fe20000702270 */
[----:B------:R-:W-:Y:S01]  /*0500*/  VIADD R10, R10, 0xffffffff ;  /* 0xffffffff0a0a7836 */ /* 0x000fe20000000000 */
[----:B------:R-:W0:Y:S02]  /*0510*/  FENCE.VIEW.ASYNC.S ;  /* 0x00000000000073c6 */ /* 0x000e240000000000 */
[----:B0-----:R0:W3:Y:S01]  /*0520*/  @!UP0 SYNCS.EXCH.64 URZ, [UR6+0x40], UR4 ;  /* 0x00004004063f85b2 */ /* 0x0010e20008000100 */
[----:B------:R-:W-:Y:S01]  /*0530*/  @!P3 IMAD.MOV.U32 R8, RZ, RZ, R6 ;  /* 0x000000ffff08b224 */ /* 0x000fe200078e0006 */
[----:B------:R-:W-:Y:S01]  /*0540*/  SEL R0, RZ, 0x1, !P0 ;  /* 0x00000001ff007807 */ /* 0x000fe20004000000 */
[----:B------:R-:W-:Y:S01]  /*0550*/  @!P3 IMAD.MOV.U32 R9, RZ, RZ, R7 ;  /* 0x000000ffff09b224 */ /* 0x000fe200078e0007 */
[----:B------:R-:W-:-:S04]  /*0560*/  ISETP.GE.U32.AND P1, PT, R10, 0x2, PT ;  /* 0x000000020a00780c */ /* 0x000fc80003f26070 */
[----:B------:R-:W-:Y:S01]  /*0570*/  SEL R0, R0, 0x2, P1 ;  /* 0x0000000200007807 */ /* 0x000fe20000800000 */
[----:B------:R0:W3:Y:S01]  /*0580*/  @!UP1 SYNCS.EXCH.64 URZ, [UR6+0x48], UR4 ;  /* 0x00004804063f95b2 */ /* 0x0000e20008000100 */
[----:B------:R-:W-:Y:S01]  /*0590*/  NOP ;  /* 0x0000000000007918 */ /* 0x000fe20000000000 */
[----:B---34-:R-:W-:Y:S06]  /*05a0*/  BAR.SYNC.DEFER_BLOCKING 0x0 ;  /* 0x0000000000007b1d */ /* 0x018fec0000010000 */
[----:B------:R-:W-:Y:S05]  /*05b0*/  @!P2 BRA `(.L_x_3) ;  /* 0x000000480064a947 */ /* 0x000fea0003800000 */
[----:B------:R-:W-:-:S13]  /*05c0*/  ISETP.GT.U32.AND P0, PT, R10, 0x1, PT ;  /* 0x000000010a00780c */ /* 0x000fda0003f04070 */
[----:B0-----:R-:W-:Y:S05]  /*05d0*/  @P0 EXIT ;  /* 0x000000000000094d */ /* 0x001fea0003800000 */
[----:B------:R-:W-:Y:S01]  /*05e0*/  ULDC.64 UR4, c[0x0][0x650] ;  /* 0x0001940000047ab9 */ /* 0x000fe20000000a00 */
[----:B------:R-:W-:Y:S01]  /*05f0*/  PRMT R6, RZ, 0x7610, R6 ;  /* 0x00007610ff067816 */ /* 0x000fe20000000006 */
[----:B------:R-:W-:Y:S01]  /*0600*/  IMAD.MOV.U32 R12, RZ, RZ, -0x1 ;  /* 0xffffffffff0c7424 */ /* 0x000fe200078e00ff */
[----:B------:R-:W-:Y:S01]  /*0610*/  ISETP.GE.U32.AND P0, PT, R8, UR4, PT ;  /* 0x0000000408007c0c */ /* 0x000fe2000bf06070 */
[----:B------:R-:W-:Y:S02]  /*0620*/  IMAD.MOV.U32 R7, RZ, RZ, -0x1 ;  /* 0xffffffffff077424 */ /* 0x000fe400078e00ff */
[----:B------:R-:W-:Y:S01]  /*0630*/  IMAD.MOV.U32 R31, RZ, RZ, -0x1 ;  /* 0xffffffffff1f7424 */ /* 0x000fe200078e00ff */
[----:B------:R-:W-:-:S13]  /*0640*/  ISETP.GE.U32.AND.EX P0, PT, R9, UR5, PT, P0 ;  /* 0x0000000509007c0c */ /* 0x000fda000bf06100 */
[----:B------:R-:W-:Y:S05]  /*0650*/  @P0 BRA `(.L_x_4) ;  /* 0x0000000400540947 */ /* 0x000fea0003800000 */
[----:B------:R-:W0:Y:S01]  /*0660*/  LDC.64 R16, c[0x0][0x628] ;  /* 0x00018a00ff107b82 */ /* 0x000e220000000a00 */
[----:B------:R-:W-:Y:S02]  /*0670*/  IMAD.MOV.U32 R6, RZ, RZ, R8 ;  /* 0x000000ffff067224 */ /* 0x000fe400078e0008 */
[----:B------:R-:W-:-:S05]  /*0680*/  IMAD.MOV.U32 R7, RZ, RZ, R9 ;  /* 0x000000ffff077224 */ /* 0x000fca00078e0009 */
[----:B------:R-:W1:Y:S08]  /*0690*/  LDC R2, c[0x0][0x630] ;  /* 0x00018c00ff027b82 */ /* 0x000e700000000800 */
[----:B------:R-:W2:Y:S01]  /*06a0*/  LDC.64 R18, c[0x0][0x620] ;  /* 0x00018800ff127b82 */ /* 0x000ea20000000a00 */
[----:B0-----:R-:W-:-:S04]  /*06b0*/  ISETP.NE.U32.AND P0, PT, R16, RZ, PT ;  /* 0x000000ff1000720c */ /* 0x001fc80003f05070 */
[----:B------:R-:W-:-:S13]  /*06c0*/  ISETP.NE.AND.EX P0, PT, R17, RZ, PT, P0 ;  /* 0x000000ff1100720c */ /* 0x000fda0003f05300 */
[----:B-12---:R-:W-:Y:S05]  /*06d0*/  @!P0 BRA `(.L_x_5) ;  /* 0x0000000000288947 */ /* 0x006fea0003800000 */
[----:B------:R-:W0:Y:S02]  /*06e0*/  LDC R13, c[0x0][0x634] ;  /* 0x00018d00ff0d7b82 */ /* 0x000e240000000800 */
[----:B0-----:R-:W-:-:S05]  /*06f0*/  IADD3 R13, P0, R8, R13, RZ ;  /* 0x0000000d080d7210 */ /* 0x001fca0007f1e0ff */
[----:B------:R-:W-:-:S04]  /*0700*/  IMAD.X R15, RZ, RZ, R9, P0 ;  /* 0x000000ffff0f7224 */ /* 0x000fc800000e0609 */
[----:B------:R-:W-:-:S04]  /*0710*/  IMAD.WIDE.U32 R6, R15, R16, RZ ;  /* 0x000000100f067225 */ /* 0x000fc800078e00ff */
[----:B------:R-:W-:-:S04]  /*0720*/  IMAD.WIDE.U32 R10, P0, R13, R17, R6 ;  /* 0x000000110d0a7225 */ /* 0x000fc80007800006 */
[----:B------:R-:W-:-:S04]  /*0730*/  IMAD.WIDE.U32 R6, R13, R16, RZ ;  /* 0x000000100d067225 */ /* 0x000fc800078e00ff */
[----:B------:R-:W-:Y:S01]  /*0740*/  IMAD.X R13, RZ, RZ, RZ, P0 ;  /* 0x000000ffff0d7224 */ /* 0x000fe200000e06ff */
[----:B------:R-:W-:Y:S01]  /*0750*/  IADD3 RZ, P0, R7, R10, RZ ;  /* 0x0000000a07ff7210 */ /* 0x000fe20007f1e0ff */
[----:B------:R-:W-:-:S04]  /*0760*/  IMAD.MOV.U32 R12, RZ, RZ, R11 ;  /* 0x000000ffff0c7224 */ /* 0x000fc800078e000b */
[----:B------:R-:W-:-:S08]  /*0770*/  IMAD.WIDE.U32.X R6, R15, R17, R12, P0 ;  /* 0x000000110f067225 */ /* 0x000fd000000e040c */
.L_x_5:
[-CC-:B------:R-:W-:Y:S01]  /*0780*/  SHF.R.U64 R31, R6, R2.reuse, R7.reuse ;  /* 0x00000002061f7219 */ /* 0x180fe20000001207 */
[----:B------:R-:W0:Y:S01]  /*0790*/  LDC R12, c[0x0][0x618] ;  /* 0x00018600ff0c7b82 */ /* 0x000e220000000800 */
[----:B------:R-:W-:Y:S01]  /*07a0*/  SHF.R.U32.HI R5, RZ, R2, R7 ;  /* 0x00000002ff057219 */ /* 0x000fe20000011607 */
[----:B------:R-:W-:Y:S01]  /*07b0*/  ULDC UR4, c[0x0][0x150] ;  /* 0x0000540000047ab9 */ /* 0x000fe20000000800 */
[----:B------:R-:W-:Y:S02]  /*07c0*/  IADD3 R11, P0, RZ, -R31, RZ ;  /* 0x8000001fff0b7210 */ /* 0x000fe40007f1e0ff */
[----:B------:R-:W-:-:S03]  /*07d0*/  I2FP.F32.U32 R2, R4 ;  /* 0x0000000400027245 */ /* 0x000fc60000201000 */
[----:B------:R-:W1:Y:S01]  /*07e0*/  LDC.64 R24, c[0x0][0x640] ;  /* 0x00019000ff187b82 */ /* 0x000e620000000a00 */
[----:B------:R-:W-:Y:S02]  /*07f0*/  IMAD.X R13, RZ, RZ, ~R5, P0 ;  /* 0x000000ffff0d7224 */ /* 0x000fe400000e0e05 */
[----:B------:R-:W-:Y:S01]  /*0800*/  FMUL R2, R2, UR4 ;  /* 0x0000000402027c20 */ /* 0x000fe20008400000 */
[----:B------:R-:W-:Y:S01]  /*0810*/  IMAD.WIDE.U32 R6, R11, R18, R8 ;  /* 0x000000120b067225 */ /* 0x000fe200078e0008 */
[----:B------:R-:W-:-:S03]  /*0820*/  ULDC UR4, c[0x0][0x154] ;  /* 0x0000550000047ab9 */ /* 0x000fc60000000800 */
[----:B------:R-:W-:Y:S01]  /*0830*/  IMAD R10, R13, R18, RZ ;  /* 0x000000120d0a7224 */ /* 0x000fe200078e02ff */
[----:B------:R-:W2:Y:S01]  /*0840*/  LDC R5, c[0x0][0x144] ;  /* 0x00005100ff057b82 */ /* 0x000ea20000000800 */
[----:B------:R-:W3:Y:S02]  /*0850*/  F2I.U32.TRUNC.NTZ R2, R2 ;  /* 0x0000000200027305 */ /* 0x000ee4000020f000 */
[----:B------:R-:W-:-:S04]  /*0860*/  IMAD R11, R11, R19, R10 ;  /* 0x000000130b0b7224 */ /* 0x000fc800078e020a */
[----:B------:R-:W-:Y:S01]  /*0870*/  IMAD.IADD R7, R7, 0x1, R11 ;  /* 0x0000000107077824 */ /* 0x000fe200078e020b */
[----:B------:R-:W4:Y:S01]  /*0880*/  LDC R14, c[0x0][0x608] ;  /* 0x00018200ff0e7b82 */ /* 0x000f220000000800 */
[----:B------:R-:W-:-:S03]  /*0890*/  IMAD.MOV.U32 R11, RZ, RZ, -0x1 ;  /* 0xffffffffff0b7424 */ /* 0x000fc600078e00ff */
[-CC-:B0-----:R-:W-:Y:S02]  /*08a0*/  SHF.R.U64 R18, R6, R12.reuse, R7.reuse ;  /* 0x0000000c06127219 */ /* 0x181fe40000001207 */
[----:B------:R-:W-:Y:S02]  /*08b0*/  I2FP.F32.U32 R6, R3 ;  /* 0x0000000300067245 */ /* 0x000fe40000201000 */
[----:B------:R-:W0:Y:S01]  /*08c0*/  LDC R22, c[0x0][0x658] ;  /* 0x00019600ff167b82 */ /* 0x000e220000000800 */
[----:B-1----:R-:W-:Y:S01]  /*08d0*/  ISETP.NE.U32.AND P0, PT, R24, RZ, PT ;  /* 0x000000ff1800720c */ /* 0x002fe20003f05070 */
[----:B---3--:R-:W-:Y:S01]  /*08e0*/  IMAD.MOV R10, RZ, RZ, -R2 ;  /* 0x000000ffff0a7224 */ /* 0x008fe200078e0a02 */
[----:B------:R-:W-:Y:S01]  /*08f0*/  SHF.R.U32.HI R7, RZ, R12, R7 ;  /* 0x0000000cff077219 */ /* 0x000fe20000011607 */
[----:B------:R-:W-:Y:S01]  /*0900*/  FMUL R6, R6, UR4 ;  /* 0x0000000406067c20 */ /* 0x000fe20008400000 */
[----:B------:R-:W-:-:S03]  /*0910*/  ISETP.NE.AND.EX P0, PT, R25, RZ, PT, P0 ;  /* 0x000000ff1900720c */ /* 0x000fc60003f05300 */
[----:B------:R-:W1:Y:S01]  /*0920*/  LDC R16, c[0x0][0x148] ;  /* 0x00005200ff107b82 */ /* 0x000e620000000800 */
[----:B--2---:R-:W-:-:S07]  /*0930*/  IMAD R2, R5, R10, R4 ;  /* 0x0000000a05027224 */ /* 0x004fce00078e0204 */
[----:B------:R-:W2:Y:S01]  /*0940*/  LDC R20, c[0x0][0x600] ;  /* 0x00018000ff147b82 */ /* 0x000ea20000000800 */
[-CC-:B----4-:R-:W-:Y:S02]  /*0950*/  SHF.R.U64 R26, R18, R14.reuse, R7.reuse ;  /* 0x0000000e121a7219 */ /* 0x190fe40000001207 */
[----:B------:R-:W-:Y:S01]  /*0960*/  SHF.R.U32.HI R5, RZ, R14, R7 ;  /* 0x0000000eff057219 */ /* 0x000fe20000011607 */
[----:B------:R-:W-:Y:S01]  /*0970*/  IMAD.MOV.U32 R7, RZ, RZ, 0x1 ;  /* 0x00000001ff077424 */ /* 0x000fe200078e00ff */
[----:B------:R3:W4:Y:S03]  /*0980*/  F2I.U32.TRUNC.NTZ R14, R6 ;  /* 0x00000006000e7305 */ /* 0x000726000020f000 */
[----:B------:R-:W1:Y:S01]  /*0990*/  LDC R17, c[0x0][0x648] ;  /* 0x00019200ff117b82 */ /* 0x000e620000000800 */
[-C--:B0-----:R-:W-:Y:S02]  /*09a0*/  SHF.L.U32 R4, R11, R22.reuse, RZ ;  /* 0x000000160b047219 */ /* 0x081fe400000006ff */
[----:B------:R-:W-:-:S02]  /*09b0*/  SHF.R.U64 R30, R26, R22, R5 ;  /* 0x000000161a1e7219 */ /* 0x000fc40000001205 */
[----:B------:R-:W-:Y:S02]  /*09c0*/  LOP3.LUT R13, RZ, R4, RZ, 0x33, !PT ;  /* 0x00000004ff0d7212 */ /* 0x000fe400078e33ff */
[-C--:B------:R-:W-:Y:S01]  /*09d0*/  SHF.R.U32.HI R5, RZ, R22.reuse, R5 ;  /* 0x00000016ff057219 */ /* 0x080fe20000011605 */
[----:B------:R-:W0:Y:S01]  /*09e0*/  LDC R19, c[0x0][0x638] ;  /* 0x00018e00ff137b82 */ /* 0x000e220000000800 */
[----:B------:R-:W-:Y:S01]  /*09f0*/  SHF.L.U32 R12, R7, R22, RZ ;  /* 0x00000016070c7219 */ /* 0x000fe200000006ff */
[----:B------:R-:W-:-:S06]  /*0a00*/  IMAD.MOV.U32 R4, RZ, RZ, R30 ;  /* 0x000000ffff047224 */ /* 0x000fcc00078e001e */
[----:B------:R-:W0:Y:S01]  /*0a10*/  LDC R21, c[0x0][0x610] ;  /* 0x00018400ff157b82 */ /* 0x000e220000000800 */
[----:B---34-:R-:W-:Y:S05]  /*0a20*/  @!P0 BRA `(.L_x_6) ;  /* 0x0000000000288947 */ /* 0x018fea0003800000 */
[----:B------:R-:W3:Y:S02]  /*0a30*/  LDC R11, c[0x0][0x64c] ;  /* 0x00019300ff0b7b82 */ /* 0x000ee40000000800 */
[----:B---3--:R-:W-:-:S05]  /*0a40*/  IADD3 R11, P0, R30, R11, RZ ;  /* 0x0000000b1e0b7210 */ /* 0x008fca0007f1e0ff */
        /* <DEDUP_REMOVED lines=8> */
.L_x_6:
[----:B-1----:R-:W-:Y:S01]  /*0ad0*/  SHF.R.U64 R4, R4, R17, R5 ;  /* 0x0000001104047219 */ /* 0x002fe20000001205 */
[----:B--2---:R-:W-:Y:S01]  /*0ae0*/  VIADD R5, R20, 0xffffffff ;  /* 0xffffffff14057836 */ /* 0x004fe20000000000 */
[----:B------:R-:W-:Y:S01]  /*0af0*/  LOP3.LUT R13, R26, R13, RZ, 0xc0, !PT ;  /* 0x0000000d1a0d7212 */ /* 0x000fe200078ec0ff */
[----:B------:R-:W-:Y:S02]  /*0b00*/  IMAD.MOV R14, RZ, RZ, -R14 ;  /* 0x000000ffff0e7224 */ /* 0x000fe400078e0a0e */
[----:B------:R-:W-:Y:S01]  /*0b10*/  IMAD.MOV R6, RZ, RZ, -R4 ;  /* 0x000000ffff067224 */ /* 0x000fe200078e0a04 */
[----:B------:R-:W-:Y:S01]  /*0b20*/  LOP3.LUT R5, R18, R5, RZ, 0xc0, !PT ;  /* 0x0000000512057212 */ /* 0x000fe200078ec0ff */
[----:B------:R-:W-:Y:S02]  /*0b30*/  @P3 IMAD R2, R16, R14, R3 ;  /* 0x0000000e10023224 */ /* 0x000fe400078e0203 */
[----:B------:R-:W-:Y:S02]  /*0b40*/  IMAD R13, R12, R4, R13 ;  /* 0x000000040c0d7224 */ /* 0x000fe400078e020d */
[----:B0-----:R-:W-:-:S02]  /*0b50*/  IMAD R3, R6, R19, R30 ;  /* 0x0000001306037224 */ /* 0x001fc400078e021e */
[----:B------:R-:W-:Y:S02]  /*0b60*/  IMAD R2, R13, R21, R2 ;  /* 0x000000150d027224 */ /* 0x000fe400078e0202 */
[----:B------:R-:W-:Y:S02]  /*0b70*/  IMAD R3, R3, R20, R5 ;  /* 0x0000001403037224 */ /* 0x000fe400078e0205 */
[----:B------:R-:W-:-:S03]  /*0b80*/  IMAD.MOV.U32 R6, RZ, RZ, 0x1 ;  /* 0x00000001ff067424 */ /* 0x000fc600078e00ff */
[----:B------:R-:W-:Y:S02]  /*0b90*/  SEL R7, R3, R2, !P3 ;  /* 0x0000000203077207 */ /* 0x000fe40005800000 */
[----:B------:R-:W-:-:S07]  /*0ba0*/  SEL R12, R2, R3, !P3 ;  /* 0x00000003020c7207 */ /* 0x000fce0005800000 */
.L_x_4:
[----:B------:R-:W-:-:S08]  /*0bb0*/  NOP ;  /* 0x0000000000007918 */ /* 0x000fd00000000000 */
[----:B------:R-:W0:Y:S02]  /*0bc0*/  USETMAXREG.TRY_ALLOC.CTAPOOL UP0, 0xe8 ;  /* 0x000000e8000079c8 */ /* 0x000e240008000600 */
[----:B0-----:R-:W-:-:S13]  /*0bd0*/  PLOP3.LUT P0, PT, PT, PT, UP0, 0x80, 0x0 ;  /* 0x000000000000781c */ /* 0x001fda0003f0f008 */
[----:B------:R-:W-:Y:S05]  /*0be0*/  @!P0 BRA `(.L_x_4) ;  /* 0xfffffffc00f08947 */ /* 0x000fea000383ffff */
[----:B------:R-:W-:Y:S01]  /*0bf0*/  ULDC.64 UR4, c[0x0][0x598] ;  /* 0x0001660000047ab9 */ /* 0x000fe20000000a00 */
[----:B------:R-:W-:Y:S01]  /*0c00*/  ULDC.64 UR22, c[0x0][0x208] ;  /* 0x0000820000167ab9 */ /* 0x000fe20000000a00 */
[----:B------:R-:W-:-:S04]  /*0c10*/  ISETP.NE.U32.AND P0, PT, RZ, UR4, PT ;  /* 0x00000004ff007c0c */ /* 0x000fc8000bf05070 */
[----:B------:R-:W-:-:S13]  /*0c20*/  ISETP.NE.AND.EX P0, PT, RZ, UR5, PT, P0 ;  /* 0x00000005ff007c0c */ /* 0x000fda000bf05300 */
[----:B------:R-:W-:Y:S05]  /*0c30*/  @!P0 BRA `(.L_x_7) ;  /* 0x00000000001c8947 */ /* 0x000fea0003800000 */
[----:B------:R-:W0:Y:S02]  /*0c40*/  LDC.64 R2, c[0x0][0x598] ;  /* 0x00016600ff027b82 */ /* 0x000e240000000a00 */
[----:B0-----:R-:W2:Y:S02]  /*0c50*/  LDG.E.64 R2, desc[UR22][R2.64] ;  /* 0x0000001602027981 */ /* 0x001ea4000c1e1b00 */
[----:B--2---:R-:W-:-:S04]  /*0c60*/  ISETP.NE.U32.AND P0, PT, R2, RZ, PT ;  /* 0x000000ff0200720c */ /* 0x004fc80003f05070 */
[----:B------:R-:W-:-:S13]  /*0c70*/  ISETP.NE.AND.EX P0, PT, R3, RZ, PT, P0 ;  /* 0x000000ff0300720c */ /* 0x000fda0003f05300 */
[----:B------:R-:W-:Y:S05]  /*0c80*/  @!P0 BRA `(.L_x_7) ;  /* 0x0000000000088947 */ /* 0x000fea0003800000 */
[----:B------:R0:W5:Y:S01]  /*0c90*/  LD.E R2, desc[UR22][R2.64] ;  /* 0x0000001602027980 */ /* 0x000162000c101900 */
[----:B------:R-:W-:Y:S05]  /*0ca0*/  BRA `(.L_x_8) ;  /* 0x0000000000207947 */ /* 0x000fea0003800000 */
.L_x_7:
[----:B------:R-:W-:Y:S02]  /*0cb0*/  ULDC.64 UR4, c[0x0][0x588] ;  /* 0x0001620000047ab9 */ /* 0x000fe40000000a00 */
[----:B------:R-:W-:-:S04]  /*0cc0*/  ISETP.NE.U32.AND P0, PT, RZ, UR4, PT ;  /* 0x00000004ff007c0c */ /* 0x000fc8000bf05070 */
[----:B------:R-:W-:-:S13]  /*0cd0*/  ISETP.NE.AND.EX P0, PT, RZ, UR5, PT, P0 ;  /* 0x00000005ff007c0c */ /* 0x000fda000bf05300 */
[----:B------:R-:W-:Y:S05]  /*0ce0*/  @!P0 BRA `(.L_x_9) ;  /* 0x00000000000c8947 */ /* 0x000fea0003800000 */
[----:B------:R-:W0:Y:S02]  /*0cf0*/  LDC.64 R2, c[0x0][0x588] ;  /* 0x00016200ff027b82 */ /* 0x000e240000000a00 */
[----:B0-----:R1:W5:Y:S01]  /*0d00*/  LDG.E R2, desc[UR22][R2.64] ;  /* 0x0000001602027981 */ /* 0x001362000c1e1900 */
[----:B------:R-:W-:Y:S05]  /*0d10*/  BRA `(.L_x_8) ;  /* 0x0000000000047947 */ /* 0x000fea0003800000 */
.L_x_9:
[----:B------:R-:W2:Y:S02]  /*0d20*/  LDC R2, c[0x0][0x580] ;  /* 0x00016000ff027b82 */ /* 0x000ea40000000800 */
.L_x_8:
[----:B------:R-:W-:Y:S02]  /*0d30*/  ULDC.64 UR4, c[0x0][0x5a0] ;  /* 0x0001680000047ab9 */ /* 0x000fe40000000a00 */
[----:B------:R-:W-:-:S04]  /*0d40*/  ISETP.NE.U32.AND P0, PT, RZ, UR4, PT ;  /* 0x00000004ff007c0c */ /* 0x000fc8000bf05070 */
[----:B------:R-:W-:-:S13]  /*0d50*/  ISETP.NE.AND.EX P0, PT, RZ, UR5, PT, P0 ;  /* 0x00000005ff007c0c */ /* 0x000fda000bf05300 */
[----:B------:R-:W-:Y:S05]  /*0d60*/  @!P0 BRA `(.L_x_10) ;  /* 0x00000000001c8947 */ /* 0x000fea0003800000 */
[----:B------:R-:W3:Y:S02]  /*0d70*/  LDC.64 R4, c[0x0][0x5a0] ;  /* 0x00016800ff047b82 */ /* 0x000ee40000000a00 */
[----:B---3--:R-:W3:Y:S02]  /*0d80*/  LDG.E.64 R4, desc[UR22][R4.64] ;  /* 0x0000001604047981 */ /* 0x008ee4000c1e1b00 */
[----:B---3--:R-:W-:-:S04]  /*0d90*/  ISETP.NE.U32.AND P0, PT, R4, RZ, PT ;  /* 0x000000ff0400720c */ /* 0x008fc80003f05070 */
[----:B------:R-:W-:-:S13]  /*0da0*/  ISETP.NE.AND.EX P0, PT, R5, RZ, PT, P0 ;  /* 0x000000ff0500720c */ /* 0x000fda0003f05300 */
[----:B------:R-:W-:Y:S05]  /*0db0*/  @!P0 BRA `(.L_x_10) ;  /* 0x0000000000088947 */ /* 0x000fea0003800000 */
[----:B01----:R0:W5:Y:S01]  /*0dc0*/  LD.E R3, desc[UR22][R4.64] ;  /* 0x0000001604037980 */ /* 0x003162000c101900 */
[----:B------:R-:W-:Y:S05]  /*0dd0*/  BRA `(.L_x_11) ;  /* 0x0000000000207947 */ /* 0x000fea0003800000 */
.L_x_10:
[----:B------:R-:W-:Y:S02]  /*0de0*/  ULDC.64 UR4, c[0x0][0x590] ;  /* 0x0001640000047ab9 */ /* 0x000fe40000000a00 */
[----:B------:R-:W-:-:S04]  /*0df0*/  ISETP.NE.U32.AND P0, PT, RZ, UR4, PT ;  /* 0x00000004ff007c0c */ /* 0x000fc8000bf05070 */
[----:B------:R-:W-:-:S13]  /*0e00*/  ISETP.NE.AND.EX P0, PT, RZ, UR5, PT, P0 ;  /* 0x00000005ff007c0c */ /* 0x000fda000bf05300 */
[----:B------:R-:W-:Y:S05]  /*0e10*/  @!P0 BRA `(.L_x_12) ;  /* 0x00000000000c8947 */ /* 0x000fea0003800000 */
[----:B------:R-:W0:Y:S02]  /*0e20*/  LDC.64 R4, c[0x0][0x590] ;  /* 0x00016400ff047b82 */ /* 0x000e240000000a00 */
[----:B01----:R1:W5:Y:S01]  /*0e30*/  LDG.E R3, desc[UR22][R4.64] ;  /* 0x0000001604037981 */ /* 0x003362000c1e1900 */
[----:B------:R-:W-:Y:S05]  /*0e40*/  BRA `(.L_x_11) ;  /* 0x0000000000047947 */ /* 0x000fea0003800000 */
.L_x_12:
[----:B01----:R-:W3:Y:S02]  /*0e50*/  LDC R3, c[0x0][0x584] ;  /* 0x00016100ff037b82 */ /* 0x003ee40000000800 */
.L_x_11:
[----:B------:R-:W-:-:S13]  /*0e60*/  LOP3.LUT P0, RZ, R6, 0xff, RZ, 0xc0, !PT ;  /* 0x000000ff06ff7812 */ /* 0x000fda000780c0ff */
[----:B------:R-:W-:Y:S05]  /*0e70*/  @!P0 EXIT ;  /* 0x000000000000894d */ /* 0x000fea0003800000 */
[----:B------:R-:W-:Y:S01]  /*0e80*/  ULDC UR4, c[0x0][0x28c] ;  /* 0x0000a30000047ab9 */ /* 0x000fe20000000800 */
[----:B------:R-:W-:Y:S01]  /*0e90*/  LOP3.LUT R54, R0, 0x1, RZ, 0xfc, !PT ;  /* 0x0000000100367812 */ /* 0x000fe200078efcff */
[----:B------:R-:W-:Y:S01]  /*0ea0*/  UIADD3 UR4, UR4, 0x7f, URZ ;  /* 0x0000007f04047890 */ /* 0x000fe2000fffe03f */
[----:B------:R-:W-:-:S03]  /*0eb0*/  ULDC.64 UR6, c[0x0][0x5c8] ;  /* 0x0001720000067ab9 */ /* 0x000fc60000000a00 */
[----:B------:R-:W-:Y:S02]  /*0ec0*/  USHF.R.S32.HI UR5, URZ, 0x1f, UR4 ;  /* 0x0000001f3f057899 */ /* 0x000fe40008011404 */
[----:B------:R-:W-:Y:S02]  /*0ed0*/  USHF.L.U64.HI UR7, UR6, 0x3, UR7 ;  /* 0x0000000306077899 */ /* 0x000fe40008010207 */
[----:B------:R-:W-:Y:S02]  /*0ee0*/  ULEA.HI UR5, UR5, UR4, URZ, 0x7 ;  /* 0x0000000405057291 */ /* 0x000fe4000f8f383f */
[----:B------:R-:W-:Y:S02]  /*0ef0*/  USHF.L.U32 UR12, UR6, 0x3, URZ ;  /* 0x00000003060c7899 */ /* 0x000fe4000800063f */
[----:B------:R-:W-:Y:S01]  /*0f00*/  USHF.R.S32.HI UR13, URZ, 0x7, UR5 ;  /* 0x000000073f0d7899 */ /* 0x000fe20008011405 */
[----:B------:R-:W-:Y:S02]  /*0f10*/  UMOV UR4, URZ ;  /* 0x0000003f00047c82 */ /* 0x000fe40008000000 */
[----:B------:R-:W-:-:S09]  /*0f20*/  UMOV UR5, URZ ;  /* 0x0000003f00057c82 */ /* 0x000fd20008000000 */
.L_x_49:
[----:B01----:R-:W-:Y:S01]  /*0f30*/  LOP3.LUT R4, R28, 0x80, RZ, 0xc0, !PT ;  /* 0x000000801c047812 */ /* 0x003fe200078ec0ff */
[----:B------:R-:W0:Y:S01]  /*0f40*/  S2UR UR11, SR_CgaCtaId ;  /* 0x00000000000b79c3 */ /* 0x000e220000008800 */
[----:B------:R-:W-:Y:S01]  /*0f50*/  UMOV UR16, 0x400 ;  /* 0x0000040000107882 */ /* 0x000fe20000000000 */
[----:B------:R-:W-:Y:S01]  /*0f60*/  UMOV UR6, URZ ;  /* 0x0000003f00067c82 */ /* 0x000fe20008000000 */
[----:B------:R-:W-:Y:S01]  /*0f70*/  SHF.R.U32.HI R4, RZ, 0x7, R4 ;  /* 0x00000007ff047819 */ /* 0x000fe20000011604 */
[----:B------:R-:W-:Y:S01]  /*0f80*/  UMOV UR8, URZ ;  /* 0x0000003f00087c82 */ /* 0x000fe20008000000 */
[----:B------:R-:W-:Y:S01]  /*0f90*/  UMOV UR18, UR5 ;  /* 0x0000000500127c82 */ /* 0x000fe20008000000 */
[----:B-----5:R-:W-:Y:S01]  /*0fa0*/  CS2R R10, SRZ ;  /* 0x00000000000a7805 */ /* 0x020fe2000001ff00 */
[----:B------:R-:W-:Y:S01]  /*0fb0*/  IMAD.MOV.U32 R13, RZ, RZ, RZ ;  /* 0x000000ffff0d7224 */ /* 0x000fe200078e00ff */
[----:B------:R-:W1:Y:S01]  /*0fc0*/  LDC R5, c[0x0][0x28c] ;  /* 0x0000a300ff057b82 */ /* 0x000e620000000800 */
[----:B------:R-:W4:Y:S01]  /*0fd0*/  SHFL.IDX PT, R4, R4, RZ, 0x1f ;  /* 0x00001fff04047589 */ /* 0x000f2200000e0000 */
[----:B------:R-:W-:Y:S01]  /*0fe0*/  IMAD.MOV.U32 R21, RZ, RZ, RZ ;  /* 0x000000ffff157224 */ /* 0x000fe200078e00ff */
[----:B------:R-:W-:Y:S01]  /*0ff0*/  CS2R R24, SRZ ;  /* 0x0000000000187805 */ /* 0x000fe2000001ff00 */
        /* <DEDUP_REMOVED lines=8> */
[----:B------:R-:W-:Y:S01]  /*1080*/  IMAD.U32 R14, RZ, RZ, UR4 ;  /* 0x00000004ff0e7e24 */ /* 0x000fe2000f8e00ff */
[----:B------:R-:W-:-:S02]  /*1090*/  CS2R R34, SRZ ;  /* 0x0000000000227805 */ /* 0x000fc4000001ff00 */
[----:B------:R-:W-:Y:S02]  /*10a0*/  CS2R R36, SRZ ;  /* 0x0000000000247805 */ /* 0x000fe4000001ff00 */
[----:B------:R-:W-:Y:S01]  /*10b0*/  CS2R R38, SRZ ;  /* 0x0000000000267805 */ /* 0x000fe2000001ff00 */
[----:B0-----:R-:W-:Y:S01]  /*10c0*/  ULEA UR16, UR11, UR16, 0x18 ;  /* 0x000000100b107291 */ /* 0x001fe2000f8ec03f */
[----:B------:R-:W-:Y:S02]  /*10d0*/  CS2R R40, SRZ ;  /* 0x0000000000287805 */ /* 0x000fe4000001ff00 */
[----:B------:R-:W-:Y:S02]  /*10e0*/  CS2R R42, SRZ ;  /* 0x00000000002a7805 */ /* 0x000fe4000001ff00 */
[----:B------:R-:W-:Y:S02]  /*10f0*/  CS2R R44, SRZ ;  /* 0x00000000002c7805 */ /* 0x000fe4000001ff00 */
[----:B------:R-:W-:-:S02]  /*1100*/  CS2R R46, SRZ ;  /* 0x00000000002e7805 */ /* 0x000fc4000001ff00 */
[----:B-1----:R-:W-:Y:S02]  /*1110*/  ISETP.GE.AND P0, PT, R5, 0x1, PT ;  /* 0x000000010500780c */ /* 0x002fe40003f06270 */
[----:B----4-:R-:W-:-:S13]  /*1120*/  R2UR UR9, R4 ;  /* 0x00000000040972ca */ /* 0x010fda00000e0000 */
[----:B------:R-:W-:-:S04]  /*1130*/  ULEA.HI UR10, UR9, UR9, URZ, 0x1 ;  /* 0x00000009090a7291 */ /* 0x000fc8000f8f083f */
[----:B------:R-:W-:-:S04]  /*1140*/  ULOP3.LUT UR10, UR10, 0x7fffe, URZ, 0xc0, !UPT ;  /* 0x0007fffe0a0a7892 */ /* 0x000fc8000f8ec03f */
[----:B------:R-:W-:-:S03]  /*1150*/  UIADD3 UR10, UR9, -UR10, URZ ;  /* 0x8000000a090a7290 */ /* 0x000fc6000fffe03f */
[----:B------:R-:W-:Y:S01]  /*1160*/  UMOV UR9, URZ ;  /* 0x0000003f00097c82 */ /* 0x000fe20008000000 */
[----:B------:R-:W-:-:S04]  /*1170*/  ULEA UR10, UR10, UR16, 0xd ;  /* 0x000000100a0a7291 */ /* 0x000fc8000f8e683f */
[----:B------:R-:W-:-:S04]  /*1180*/  UIADD3 UR10, UR10, 0x100, URZ ;  /* 0x000001000a0a7890 */ /* 0x000fc8000fffe03f */
[----:B------:R-:W-:-:S04]  /*1190*/  USHF.R.U32.HI UR10, URZ, 0x4, UR10 ;  /* 0x000000043f0a7899 */ /* 0x000fc8000801160a */
[----:B------:R-:W-:Y:S01]  /*11a0*/  ULOP3.LUT UR17, UR10, 0x3fff, URZ, 0xc0, !UPT ;  /* 0x00003fff0a117892 */ /* 0x000fe2000f8ec03f */
[----:B------:R-:W-:Y:S11]  /*11b0*/  @!P0 BRA `(.L_x_13) ;  /* 0x0000000800148947 */ /* 0x000ff60003800000 */
[----:B------:R-:W-:-:S13]  /*11c0*/  ISETP.NE.AND P1, PT, R54, 0x3, PT ;  /* 0x000000033600780c */ /* 0x000fda0003f25270 */
[----:B------:R-:W-:Y:S05]  /*11d0*/  @!P1 BRA `(.L_x_14) ;  /* 0x0000000000049947 */ /* 0x000fea0003800000 */
[----:B------:R-:W-:Y:S01]  /*11e0*/  BPT.TRAP 0x1 ;  /* 0x000000040000795c */ /* 0x000fe20000300000 */
.L_x_14:
[----:B------:R-:W-:Y:S01]  /*11f0*/  ULEA UR6, UR5, UR16, 0x3 ;  /* 0x0000001005067291 */ /* 0x000fe2000f8e183f */
[----:B------:R-:W-:-:S05]  /*1200*/  IMAD.U32 R4, RZ, RZ, UR4 ;  /* 0x00000004ff047e24 */ /* 0x000fca000f8e00ff */
[----:B------:R-:W-:-:S04]  /*1210*/  SHF.L.U32 R4, R4, 0x1f, RZ ;  /* 0x0000001f04047819 */ /* 0x000fc800000006ff */
[----:B------:R0:W1:Y:S01]  /*1220*/  SYNCS.PHASECHK.TRANS64.TRYWAIT P0, [UR6], R4 ;  /* 0x00000004ff0075a7 */ /* 0x0000620008000146 */
[----:B------:R-:W-:Y:S05]  /*1230*/  @!P1 BRA `(.L_x_15) ;  /* 0x0000000000049947 */ /* 0x000fea0003800000 */
[----:B------:R-:W-:Y:S01]  /*1240*/  BPT.TRAP 0x1 ;  /* 0x000000040000795c */ /* 0x000fe20000300000 */
.L_x_15:
[----:B-1----:R-:W-:Y:S05]  /*1250*/  @P0 BRA `(.L_x_16) ;  /* 0x0000000000080947 */ /* 0x002fea0003800000 */
[----:B------:R-:W1:Y:S02]  /*1260*/  SYNCS.PHASECHK.TRANS64.TRYWAIT P0, [UR6], R4 ;  /* 0x00000004ff0075a7 */ /* 0x000e640008000146 */
[----:B-1----:R-:W-:Y:S05]  /*1270*/  @!P0 BRA `(.L_x_17) ;  /* 0x00000050009c8947 */ /* 0x002fea0003800000 */
.L_x_16:
[----:B------:R-:W-:Y:S01]  /*1280*/  UIADD3 UR6, UR16, 0x30100, URZ ;  /* 0x0003010010067890 */ /* 0x000fe2000fffe03f */
[----:B------:R-:W-:Y:S01]  /*1290*/  WARPGROUP.ARRIVE ;  /* 0x00000000000079c5 */ /* 0x000fe20000000000 */
[----:B------:R-:W-:Y:S01]  /*12a0*/  ULOP3.LUT UR8, UR17, 0x10000, URZ, 0xfc, !UPT ;  /* 0x0001000011087892 */ /* 0x000fe2000f8efc3f */
[----:B------:R-:W-:Y:S01]  /*12b0*/  CS2R R10, SRZ ;  /* 0x00000000000a7805 */ /* 0x000fe2000001ff00 */
[----:B------:R-:W-:Y:S01]  /*12c0*/  USHF.R.U32.HI UR6, URZ, 0x4, UR6 ;  /* 0x000000043f067899 */ /* 0x000fe20008011606 */
[----:B------:R-:W-:Y:S01]  /*12d0*/  IMAD.MOV.U32 R13, RZ, RZ, RZ ;  /* 0x000000ffff0d7224 */ /* 0x000fe200078e00ff */
[----:B------:R-:W-:Y:S01]  /*12e0*/  ULEA UR8, UR5, UR8, 0xc ;  /* 0x0000000805087291 */ /* 0x000fe2000f8e603f */
[----:B------:R-:W-:Y:S01]  /*12f0*/  IMAD.MOV.U32 R21, RZ, RZ, RZ ;  /* 0x000000ffff157224 */ /* 0x000fe200078e00ff */
[----:B------:R-:W-:Y:S01]  /*1300*/  ULOP3.LUT UR6, UR6, 0x3fff, URZ, 0xc0, !UPT ;  /* 0x00003fff06067892 */ /* 0x000fe2000f8ec03f */
[----:B------:R-:W-:Y:S01]  /*1310*/  IMAD.MOV.U32 R17, RZ, RZ, RZ ;  /* 0x000000ffff117224 */ /* 0x000fe200078e00ff */
[----:B------:R-:W-:Y:S01]  /*1320*/  UIADD3 UR24, UR8, 0x400, URZ ;  /* 0x0000040008187890 */ /* 0x000fe2000fffe03f */
[----:B------:R-:W-:Y:S01]  /*1330*/  IMAD.MOV.U32 R23, RZ, RZ, RZ ;  /* 0x000000ffff177224 */ /* 0x000fe200078e00ff */
[----:B------:R-:W-:Y:S01]  /*1340*/  ULOP3.LUT UR6, UR6, 0x10000, URZ, 0xfc, !UPT ;  /* 0x0001000006067892 */ /* 0x000fe2000f8efc3f */
[----:B------:R-:W-:Y:S01]  /*1350*/  CS2R R24, SRZ ;  /* 0x0000000000187805 */ /* 0x000fe2000001ff00 */
[----:B------:R-:W-:Y:S01]  /*1360*/  UMOV UR9, 0x40000040 ;  /* 0x4000004000097882 */ /* 0x000fe20000000000 */
[----:B------:R-:W-:Y:S01]  /*1370*/  UMOV UR11, 0x40000000 ;  /* 0x40000000000b7882 */ /* 0x000fe20000000000 */
[----:B------:R-:W-:Y:S01]  /*1380*/  ULEA UR10, UR5, UR6, 0x6 ;  /* 0x00000006050a7291 */ /* 0x000fe2000f8e303f */
[----:B------:R-:W-:Y:S01]  /*1390*/  IMAD.MOV.U32 R26, RZ, RZ, RZ ;  /* 0x000000ffff1a7224 */ /* 0x000fe200078e00ff */
[----:B------:R-:W-:Y:S01]  /*13a0*/  UIADD3 UR6, UR8, 0x800, URZ ;  /* 0x0000080008067890 */ /* 0x000fe2000fffe03f */
[----:B------:R-:W-:Y:S01]  /*13b0*/  IMAD.MOV.U32 R29, RZ, RZ, RZ ;  /* 0x000000ffff1d7224 */ /* 0x000fe200078e00ff */
[----:B------:R-:W-:Y:S01]  /*13c0*/  UMOV UR27, UR11 ;  /* 0x0000000b001b7c82 */ /* 0x000fe20008000000 */
[----:B------:R-:W-:Y:S01]  /*13d0*/  UMOV UR25, 0x40000040 ;  /* 0x4000004000197882 */ /* 0x000fe20000000000 */
[----:B------:R-:W-:Y:S01]  /*13e0*/  CS2R R48, SRZ ;  /* 0x0000000000307805 */ /* 0x000fe2000001ff00 */
[----:B------:R-:W-:Y:S01]  /*13f0*/  UMOV UR26, UR10 ;  /* 0x0000000a001a7c82 */ /* 0x000fe20008000000 */
[----:B------:R-:W-:Y:S01]  /*1400*/  CS2R R50, SRZ ;  /* 0x0000000000327805 */ /* 0x000fe2000001ff00 */
[----:B------:R-:W-:Y:S01]  /*1410*/  QGMMA.64x8x32.F32.E4M3.E4M3 R32, gdesc[UR8], RZ, !UPT ;  /* 0x00000000082079f3 */ /* 0x000fe2000c7008ff */
[----:B------:R-:W-:Y:S01]  /*1420*/  UIADD3 UR9, UR8, 0xc00, URZ ;  /* 0x00000c0008097890 */ /* 0x000fe2000fffe03f */
[----:B------:R-:W-:-:S02]  /*1430*/  CS2R R52, SRZ ;  /* 0x0000000000347805 */ /* 0x000fc4000001ff00 */
[----:B------:R-:W-:Y:S01]  /*1440*/  QGMMA.64x8x32.F32.E4M3.E4M3 R36, gdesc[UR24], RZ, !UPT ;  /* 0x00000000182479f3 */ /* 0x000fe2000c7008ff */
[----:B------:R-:W-:Y:S01]  /*1450*/  UMOV UR26, UR10 ;  /* 0x0000000a001a7c82 */ /* 0x000fe20008000000 */
[----:B------:R-:W-:Y:S01]  /*1460*/  UMOV UR27, UR11 ;  /* 0x0000000b001b7c82 */ /* 0x000fe20008000000 */
[----:B------:R-:W-:Y:S01]  /*1470*/  UMOV UR24, UR6 ;  /* 0x0000000600187c82 */ /* 0x000fe20008000000 */
[----:B------:R-:W-:Y:S01]  /*1480*/  UMOV UR25, 0x40000040 ;  /* 0x4000004000197882 */ /* 0x000fe20000000000 */
[----:B------:R-:W-:Y:S01]  /*1490*/  UIADD3 UR6, UR8, 0x402, URZ ;  /* 0x0000040208067890 */ /* 0x000fe2000fffe03f */
[----:B------:R-:W-:Y:S01]  /*14a0*/  QGMMA.64x8x32.F32.E4M3.E4M3 R40, gdesc[UR24], RZ, !UPT ;  /* 0x00000000182879f3 */ /* 0x000fe2000c7008ff */
[----:B------:R-:W-:Y:S01]  /*14b0*/  UMOV UR26, UR10 ;  /* 0x0000000a001a7c82 */ /* 0x000fe20008000000 */
[----:B------:R-:W-:Y:S01]  /*14c0*/  UMOV UR27, UR11 ;  /* 0x0000000b001b7c82 */ /* 0x000fe20008000000 */
[----:B------:R-:W-:Y:S01]  /*14d0*/  UMOV UR24, UR9 ;  /* 0x0000000900187c82 */ /* 0x000fe20008000000 */
[----:B------:R-:W-:Y:S01]  /*14e0*/  UMOV UR25, 0x40000040 ;  /* 0x4000004000197882 */ /* 0x000fe20000000000 */
[----:B------:R-:W-:Y:S01]  /*14f0*/  UIADD3 UR9, UR8, 0x802, URZ ;  /* 0x0000080208097890 */ /* 0x000fe2000fffe03f */
[----:B------:R-:W-:Y:S01]  /*1500*/  QGMMA.64x8x32.F32.E4M3.E4M3 R44, gdesc[UR24], RZ, !UPT ;  /* 0x00000000182c79f3 */ /* 0x000fe2000c7008ff */
[----:B------:R-:W-:-:S02]  /*1510*/  UIADD3 UR24, UR8, 0x2, URZ ;  /* 0x0000000208187890 */ /* 0x000fc4000fffe03f */
[----:B------:R-:W-:Y:S01]  /*1520*/  UIADD3 UR26, UR10, 0x2, URZ ;  /* 0x000000020a1a7890 */ /* 0x000fe2000fffe03f */
[----:B------:R-:W-:Y:S01]  /*1530*/  UMOV UR25, 0x40000040 ;  /* 0x4000004000197882 */ /* 0x000fe20000000000 */
[----:B------:R-:W-:Y:S01]  /*1540*/  UMOV UR27, 0x40000000 ;  /* 0x40000000001b7882 */ /* 0x000fe20000000000 */
[----:B------:R-:W-:Y:S02]  /*1550*/  ULDC UR11, c[0x0][0x50c] ;  /* 0x00014300000b7ab9 */ /* 0x000fe40000000800 */
[----:B------:R-:W-:-:S04]  /*1560*/  UISETP.NE.AND UP0, UPT, UR11, 0x4, UPT ;  /* 0x000000040b00788c */ /* 0x000fc8000bf05270 */
[----:B------:R-:W-:Y:S01]  /*1570*/  QGMMA.64x8x32.F32.E4M3.E4M3 R32, gdesc[UR24], R32 ;  /* 0x00000000182079f3 */ /* 0x000fe20008700820 */
[----:B------:R-:W-:Y:S01]  /*1580*/  UMOV UR24, UR6 ;  /* 0x0000000600187c82 */ /* 0x000fe20008000000 */
[----:B------:R-:W-:Y:S01]  /*1590*/  UMOV UR25, 0x40000040 ;  /* 0x4000004000197882 */ /* 0x000fe20000000000 */
[----:B------:R-:W-:Y:S01]  /*15a0*/  UIADD3 UR6, UR8, 0xc02, URZ ;  /* 0x00000c0208067890 */ /* 0x000fe2000fffe03f */
[----:B------:R-:W-:Y:S01]  /*15b0*/  QGMMA.64x8x32.F32.E4M3.E4M3 R36, gdesc[UR24], R36 ;  /* 0x00000000182479f3 */ /* 0x000fe20008700824 */
[----:B------:R-:W-:Y:S01]  /*15c0*/  UMOV UR24, UR9 ;  /* 0x0000000900187c82 */ /* 0x000fe20008000000 */
[----:B------:R-:W-:Y:S01]  /*15d0*/  UMOV UR25, 0x40000040 ;  /* 0x4000004000197882 */ /* 0x000fe20000000000 */
[----:B------:R-:W-:Y:S01]  /*15e0*/  UIADD3 UR9, UR8, 0x804, URZ ;  /* 0x0000080408097890 */ /* 0x000fe2000fffe03f */
[----:B------:R-:W-:Y:S02]  /*15f0*/  QGMMA.64x8x32.F32.E4M3.E4M3 R40, gdesc[UR24], R40 ;  /* 0x00000000182879f3 */ /* 0x000fe40008700828 */
[----:B------:R-:W-:Y:S01]  /*1600*/  UMOV UR24, UR6 ;  /* 0x0000000600187c82 */ /* 0x000fe20008000000 */
[----:B------:R-:W-:Y:S01]  /*1610*/  UMOV UR25, 0x40000040 ;  /* 0x4000004000197882 */ /* 0x000fe20000000000 */
[----:B------:R-:W-:Y:S01]  /*1620*/  UIADD3 UR6, UR8, 0x404, URZ ;  /* 0x0000040408067890 */ /* 0x000fe2000fffe03f */
[----:B------:R-:W-:Y:S01]  /*1630*/  QGMMA.64x8x32.F32.E4M3.E4M3 R44, gdesc[UR24], R44 ;  /* 0x00000000182c79f3 */ /* 0x000fe2000870082c */
[----:B------:R-:W-:-:S02]  /*1640*/  UIADD3 UR24, UR8, 0x4, URZ ;  /* 0x0000000408187890 */ /* 0x000fc4000fffe03f */
[----:B------:R-:W-:Y:S01]  /*1650*/  UIADD3 UR26, UR10, 0x4, URZ ;  /* 0x000000040a1a7890 */ /* 0x000fe2000fffe03f */
[----:B------:R-:W-:Y:S01]  /*1660*/  UMOV UR25, 0x40000040 ;  /* 0x4000004000197882 */ /* 0x000fe20000000000 */
[----:B------:R-:W-:-:S07]  /*1670*/  UMOV UR27, 0x40000000 ;  /* 0x40000000001b7882 */ /* 0x000fce0000000000 */
        /* <DEDUP_REMOVED lines=11> */
[----:B------:R-:W-:Y:S01]  /*1730*/  UMOV UR6, 0x4 ;  /* 0x0000000400067882 */ /* 0x000fe20000000000 */
[----:B------:R-:W-:Y:S01]  /*1740*/  QGMMA.64x8x32.F32.E4M3.E4M3 R44, gdesc[UR24], R44 ;  /* 0x00000000182c79f3 */ /* 0x000fe2000870082c */
[----:B------:R-:W-:-:S02]  /*1750*/  UIADD3 UR24, UR8, 0x6, URZ ;  /* 0x0000000608187890 */ /* 0x000fc4000fffe03f */
[----:B------:R-:W-:Y:S02]  /*1760*/  UIADD3 UR26, UR10, 0x6, URZ ;  /* 0x000000060a1a7890 */ /* 0x000fe4000fffe03f */
[----:B------:R-:W-:Y:S01]  /*1770*/  UIADD3 UR10, UR8, 0x806, URZ ;  /* 0x00000806080a7890 */ /* 0x000fe2000fffe03f */
[----:B------:R-:W-:Y:S01]  /*1780*/  UMOV UR25, 0x40000040 ;  /* 0x4000004000197882 */ /* 0x000fe20000000000 */
[----:B------:R-:W-:Y:S01]  /*1790*/  UMOV UR27, 0x40000000 ;  /* 0x40000000001b7882 */ /* 0x000fe20000000000 */
[----:B------:R-:W-:-:S04]  /*17a0*/  UIADD3 UR8, UR8, 0xc06, URZ ;  /* 0x00000c0608087890 */ /* 0x000fc8000fffe03f */
[----:B------:R-:W-:Y:S01]  /*17b0*/  QGMMA.64x8x32.F32.E4M3.E4M3 R32, gdesc[UR24], R32 ;  /* 0x00000000182079f3 */ /* 0x000fe20008700820 */
[----:B------:R-:W-:Y:S01]  /*17c0*/  UMOV UR24, UR9 ;  /* 0x0000000900187c82 */ /* 0x000fe20008000000 */
[----:B------:R-:W-:Y:S02]  /*17d0*/  UMOV UR25, 0x40000040 ;  /* 0x4000004000197882 */ /* 0x000fe40000000000 */
[----:B------:R-:W-:Y:S01]  /*17e0*/  QGMMA.64x8x32.F32.E4M3.E4M3 R36, gdesc[UR24], R36 ;  /* 0x00000000182479f3 */ /* 0x000fe20008700824 */
[----:B------:R-:W-:Y:S01]  /*17f0*/  UMOV UR24, UR10 ;  /* 0x0000000a00187c82 */ /* 0x000fe20008000000 */
[----:B------:R-:W-:Y:S02]  /*1800*/  UMOV UR25, 0x40000040 ;  /* 0x4000004000197882 */ /* 0x000fe40000000000 */
[----:B------:R-:W-:Y:S01]  /*1810*/  QGMMA.64x8x32.F32.E4M3.E4M3 R40, gdesc[UR24], R40 ;  /* 0x00000000182879f3 */ /* 0x000fe20008700828 */
[----:B------:R-:W-:Y:S01]  /*1820*/  UMOV UR24, UR8 ;  /* 0x0000000800187c82 */ /* 0x000fe20008000000 */
[----:B------:R-:W-:Y:S01]  /*1830*/  USEL UR8, URZ, 0x1, UP0 ;  /* 0x000000013f087887 */ /* 0x000fe20008000000 */
[----:B------:R-:W-:-:S02]  /*1840*/  UMOV UR25, 0x40000040 ;  /* 0x4000004000197882 */ /* 0x000fc40000000000 */
[----:B------:R-:W-:Y:S03]  /*1850*/  QGMMA.64x8x32.F32.E4M3.E4M3 R44, gdesc[UR24], R44, gsb0 ;  /* 0x00000000182c79f3 */ /* 0x000fe6000800082c */
[----:B------:R-:W-:-:S13]  /*1860*/  ISETP.NE.AND P0, PT, RZ, UR8, PT ;  /* 0x00000008ff007c0c */ /* 0x000fda000bf05270 */
[----:B------:R-:W-:Y:S05]  /*1870*/  @!P0 BRA `(.L_x_18) ;  /* 0x0000000000488947 */ /* 0x000fea0003800000 */
[----:B------:R-:W-:Y:S02]  /*1880*/  WARPGROUP.DEPBAR.LE gsb0, 0x0 ;  /* 0x00008000000079c5 */ /* 0x000fe40000010000 */
[----:B------:R-:W-:-:S01]  /*1890*/  FADD R53, RZ, R32 ;  /* 0x00000020ff357221 */ /* 0x000fc20000000000 */
[----:B------:R-:W-:Y:S01]  /*18a0*/  FADD R52, RZ, R33 ;  /* 0x00000021ff347221 */ /* 0x000fe20000000000 */
        /* <DEDUP_REMOVED lines=14> */
[----:B------:R-:W-:-:S06]  /*1990*/  UMOV UR6, URZ ;  /* 0x0000003f00067c82 */ /* 0x000fcc0008000000 */
.L_x_18:
[----:B------:R-:W-:-:S04]  /*19a0*/  UIADD3 UR18, UR5, 0x1, URZ ;  /* 0x0000000105127890 */ /* 0x000fc8000fffe03f */
[----:B------:R-:W-:-:S04]  /*19b0*/  UISETP.NE.AND UP0, UPT, UR18, 0x3, UPT ;  /* 0x000000031200788c */ /* 0x000fc8000bf05270 */
[----:B------:R-:W-:Y:S02]  /*19c0*/  USEL UR9, URZ, 0x1, UP0 ;  /* 0x000000013f097887 */ /* 0x000fe40008000000 */
[----:B------:R-:W-:Y:S02]  /*19d0*/  USEL UR18, UR18, URZ, UP0 ;  /* 0x0000003f12127287 */ /* 0x000fe40008000000 */
[----:B------:R-:W-:-:S06]  /*19e0*/  ULOP3.LUT UR9, UR4, UR9, URZ, 0x3c, !UPT ;  /* 0x0000000904097292 */ /* 0x000fcc000f8e3c3f */
[----:B------:R-:W-:Y:S01]  /*19f0*/  IMAD.U32 R14, RZ, RZ, UR9 ;  /* 0x00000009ff0e7e24 */ /* 0x000fe2000f8e00ff */
[----:B------:R-:W-:-:S06]  /*1a00*/  UMOV UR9, 0x1 ;  /* 0x0000000100097882 */ /* 0x000fcc0000000000 */
.L_x_13:
[----:B------:R-:W-:-:S04]  /*1a10*/  UISETP.LT.AND UP0, UPT, UR13, 0x1, UPT ;  /* 0x000000010d00788c */ /* 0x000fc8000bf01270 */
[----:B------:R-:W-:-:S04]  /*1a20*/  USEL UR10, UR13, 0x1, UP0 ;  /* 0x000000010d0a7887 */ /* 0x000fc80008000000 */
[----:B------:R-:W-:-:S04]  /*1a30*/  UIADD3 UR10, UR13, -UR10, URZ ;  /* 0x8000000a0d0a7290 */ /* 0x000fc8000fffe03f */
[----:B------:R-:W-:-:S06]  /*1a40*/  UISETP.GE.AND UP0, UPT, UR10, 0x1, UPT ;  /* 0x000000010a00788c */ /* 0x000fcc000bf06270 */
[----:B------:R-:W-:-:S13]  /*1a50*/  PLOP3.LUT P0, PT, PT, PT, UP0, 0x80, 0x0 ;  /* 0x000000000000781c */ /* 0x000fda0003f0f008 */
[----:B------:R-:W-:Y:S05]  /*1a60*/  @!P0 BRA `(.L_x_19) ;  /* 0x0000000800348947 */ /* 0x000fea0003800000 */
[----:B01----:R-:W-:Y:S01]  /*1a70*/  IMAD.U32 R4, RZ, RZ, UR10 ;  /* 0x0000000aff047e24 */ /* 0x003fe2000f8e00ff */
[----:B------:R-:W-:Y:S01]  /*1a80*/  UMOV UR14, UR5 ;  /* 0x00000005000e7c82 */ /* 0x000fe20008000000 */
[----:B------:R-:W-:-:S05]  /*1a90*/  ULDC UR15, c[0x0][0x50c] ;  /* 0x00014300000f7ab9 */ /* 0x000fca0000000800 */
.L_x_27:
[----:B------:R-:W-:-:S13]  /*1aa0*/  ISETP.NE.AND P1, PT, R54, 0x3, PT ;  /* 0x000000033600780c */ /* 0x000fda0003f25270 */
[----:B01----:R-:W-:Y:S05]  /*1ab0*/  @!P1 BRA `(.L_x_20) ;  /* 0x0000000000049947 */ /* 0x003fea0003800000 */
[----:B------:R-:W-:Y:S01]  /*1ac0*/  BPT.TRAP 0x1 ;  /* 0x000000040000795c */ /* 0x000fe20000300000 */
.L_x_20:
[----:B------:R-:W0:Y:S01]  /*1ad0*/  S2UR UR10, SR_CgaCtaId ;  /* 0x00000000000a79c3 */ /* 0x000e220000008800 */
[----:B------:R-:W-:Y:S01]  /*1ae0*/  UMOV UR16, 0x400 ;  /* 0x0000040000107882 */ /* 0x000fe20000000000 */
[----:B------:R-:W-:Y:S01]  /*1af0*/  SHF.L.U32 R5, R14, 0x1f, RZ ;  /* 0x0000001f0e057819 */ /* 0x000fe200000006ff */
[----:B0-----:R-:W-:-:S04]  /*1b00*/  ULEA UR16, UR10, UR16, 0x18 ;  /* 0x000000100a107291 */ /* 0x001fc8000f8ec03f */
[----:B------:R-:W-:-:S09]  /*1b10*/  ULEA UR10, UR18, UR16, 0x3 ;  /* 0x00000010120a7291 */ /* 0x000fd2000f8e183f */
[----:B------:R0:W1:Y:S01]  /*1b20*/  SYNCS.PHASECHK.TRANS64.TRYWAIT P0, [UR10], R5 ;  /* 0x00000005ff0075a7 */ /* 0x000062000800014a */
[----:B------:R-:W-:Y:S05]  /*1b30*/  @!P1 BRA `(.L_x_21) ;  /* 0x0000000000049947 */ /* 0x000fea0003800000 */
[----:B------:R-:W-:Y:S01]  /*1b40*/  BPT.TRAP 0x1 ;  /* 0x000000040000795c */ /* 0x000fe20000300000 */
.L_x_21:
[----:B-1----:R-:W-:Y:S05]  /*1b50*/  @P0 BRA `(.L_x_22) ;  /* 0x0000000000080947 */ /* 0x002fea0003800000 */
[----:B------:R-:W1:Y:S02]  /*1b60*/  SYNCS.PHASECHK.TRANS64.TRYWAIT P0, [UR10], R5 ;  /* 0x00000005ff0075a7 */ /* 0x000e64000800014a */
[----:B-1----:R-:W-:Y:S05]  /*1b70*/  @!P0 BRA `(.L_x_23) ;  /* 0x0000004800748947 */ /* 0x002fea0003800000 */
.L_x_22:
[----:B------:R-:W-:Y:S01]  /*1b80*/  UIADD3 UR10, UR16, 0x30100, URZ ;  /* 0x00030100100a7890 */ /* 0x000fe2000fffe03f */
[----:B------:R-:W-:Y:S01]  /*1b90*/  WARPGROUP.ARRIVE ;  /* 0x00000000000079c5 */ /* 0x000fe20000000000 */
[----:B------:R-:W-:Y:S02]  /*1ba0*/  UISETP.NE.AND UP0, UPT, UR8, URZ, UPT ;  /* 0x0000003f0800728c */ /* 0x000fe4000bf05270 */
[----:B------:R-:W-:Y:S02]  /*1bb0*/  USHF.R.U32.HI UR10, URZ, 0x4, UR10 ;  /* 0x000000043f0a7899 */ /* 0x000fe4000801160a */
[----:B------:R-:W-:Y:S02]  /*1bc0*/  USEL UR9, UR9, URZ, !UP0 ;  /* 0x0000003f09097287 */ /* 0x000fe4000c000000 */
[----:B------:R-:W-:Y:S02]  /*1bd0*/  ULOP3.LUT UR10, UR10, 0x3fff, URZ, 0xc0, !UPT ;  /* 0x00003fff0a0a7892 */ /* 0x000fe4000f8ec03f */
[----:B------:R-:W-:-:S02]  /*1be0*/  ULOP3.LUT UR19, UR17, 0x10000, URZ, 0xfc, !UPT ;  /* 0x0001000011137892 */ /* 0x000fc4000f8efc3f */
[----:B------:R-:W-:Y:S02]  /*1bf0*/  ULOP3.LUT UR10, UR10, 0x10000, URZ, 0xfc, !UPT ;  /* 0x000100000a0a7892 */ /* 0x000fe4000f8efc3f */
[----:B------:R-:W-:Y:S02]  /*1c00*/  UISETP.NE.U32.AND UP0, UPT, UR9, URZ, UPT ;  /* 0x0000003f0900728c */ /* 0x000fe4000bf05070 */
[----:B------:R-:W-:Y:S02]  /*1c10*/  ULEA UR19, UR18, UR19, 0xc ;  /* 0x0000001312137291 */ /* 0x000fe4000f8e603f */
[----:B------:R-:W-:Y:S02]  /*1c20*/  ULEA UR20, UR18, UR10, 0x6 ;  /* 0x0000000a12147291 */ /* 0x000fe4000f8e303f */
[----:B------:R-:W-:Y:S02]  /*1c30*/  UIADD3 UR21, UR19, 0x400, URZ ;  /* 0x0000040013157890 */ /* 0x000fe4000fffe03f */
[----:B------:R-:W-:-:S02]  /*1c40*/  UIADD3 UR24, UR19, 0x800, URZ ;  /* 0x0000080013187890 */ /* 0x000fc4000fffe03f */
[----:B------:R-:W-:Y:S01]  /*1c50*/  UMOV UR8, UR19 ;  /* 0x0000001300087c82 */ /* 0x000fe20008000000 */
[----:B------:R-:W-:Y:S01]  /*1c60*/  UMOV UR9, 0x40000040 ;  /* 0x4000004000097882 */ /* 0x000fe20000000000 */
[----:B------:R-:W-:Y:S01]  /*1c70*/  UMOV UR10, UR20 ;  /* 0x00000014000a7c82 */ /* 0x000fe20008000000 */
[----:B------:R-:W-:Y:S01]  /*1c80*/  UMOV UR11, 0x40000000 ;  /* 0x40000000000b7882 */ /* 0x000fe20000000000 */
[----:B------:R-:W-:Y:S01]  /*1c90*/  UIADD3 UR25, UR19, 0xc00, URZ ;  /* 0x00000c0013197890 */ /* 0x000fe2000fffe03f */
[----:B------:R-:W-:Y:S01]  /*1ca0*/  QGMMA.64x8x32.F32.E4M3.E4M3 R32, gdesc[UR8], R32, UP0 ;  /* 0x00000000082079f3 */ /* 0x000fe2000bf00820 */
        /* <DEDUP_REMOVED lines=12> */
[----:B------:R-:W-:-:S02]  /*1d70*/  UIADD3 UR8, UR19, 0x2, URZ ;  /* 0x0000000213087890 */ /* 0x000fc4000fffe03f */
[----:B------:R-:W-:Y:S01]  /*1d80*/  UIADD3 UR10, UR20, 0x2, URZ ;  /* 0x00000002140a7890 */ /* 0x000fe2000fffe03f */
[----:B------:R-:W-:Y:S01]  /*1d90*/  UMOV UR9, 0x40000040 ;  /* 0x4000004000097882 */ /* 0x000fe20000000000 */
[----:B------:R-:W-:Y:S01]  /*1da0*/  UMOV UR11, 0x40000000 ;  /* 0x40000000000b7882 */ /* 0x000fe20000000000 */
[----:B------:R-:W-:-:S04]  /*1db0*/  UIADD3 UR6, UR6, 0x4, URZ ;  /* 0x0000000406067890 */ /* 0x000fc8000fffe03f */
[----:B------:R-:W-:Y:S02]  /*1dc0*/  UISETP.NE.AND UP0, UPT, UR6, UR15, UPT ;  /* 0x0000000f0600728c */ /* 0x000fe4000bf05270 */
        /* <DEDUP_REMOVED lines=23> */
[----:B------:R-:W-:Y:S02]  /*1f40*/  UMOV UR9, 0x40000040 ;  /* 0x4000004000097882 */ /* 0x000fe40000000000 */
[----:B------:R-:W-:Y:S01]  /*1f50*/  QGMMA.64x8x32.F32.E4M3.E4M3 R40, gdesc[UR8], R40 ;  /* 0x00000000082879f3 */ /* 0x000fe20008700828 */
[----:B------:R-:W-:Y:S01]  /*1f60*/  UMOV UR8, UR25 ;  /* 0x0000001900087c82 */ /* 0x000fe20008000000 */
[----:B------:R-:W-:-:S02]  /*1f70*/  UMOV UR9, 0x40000040 ;  /* 0x4000004000097882 */ /* 0x000fc40000000000 */
[----:B------:R-:W-:Y:S01]  /*1f80*/  QGMMA.64x8x32.F32.E4M3.E4M3 R44, gdesc[UR8], R44 ;  /* 0x00000000082c79f3 */ /* 0x000fe2000870082c */
[----:B------:R-:W-:Y:S02]  /*1f90*/  UIADD3 UR8, UR19, 0x6, URZ ;  /* 0x0000000613087890 */ /* 0x000fe4000fffe03f */
        /* <DEDUP_REMOVED lines=13> */
[----:B------:R-:W-:-:S02]  /*2070*/  UMOV UR9, 0x40000040 ;  /* 0x4000004000097882 */ /* 0x000fc40000000000 */
[----:B------:R-:W-:Y:S01]  /*2080*/  QGMMA.64x8x32.F32.E4M3.E4M3 R44, gdesc[UR8], R44, gsb0 ;  /* 0x00000000082c79f3 */ /* 0x000fe2000800082c */
[----:B------:R-:W-:-:S06]  /*2090*/  USEL UR8, URZ, 0x1, UP0 ;  /* 0x000000013f087887 */ /* 0x000fcc0008000000 */
[----:B------:R-:W-:Y:S01]  /*20a0*/  ISETP.NE.AND P0, PT, RZ, UR8, PT ;  /* 0x00000008ff007c0c */ /* 0x000fe2000bf05270 */
[----:B------:R-:W-:-:S12]  /*20b0*/  WARPGROUP.DEPBAR.LE gsb0, 0x1 ;  /* 0x00008000000079c5 */ /* 0x000fd80000010100 */
[----:B------:R-:W-:Y:S05]  /*20c0*/  @!P0 BRA `(.L_x_24) ;  /* 0x0000000000488947 */ /* 0x000fea0003800000 */
[----:B------:R-:W-:Y:S02]  /*20d0*/  WARPGROUP.DEPBAR.LE gsb0, 0x0 ;  /* 0x00008000000079c5 */ /* 0x000fe40000010000 */
[----:B------:R-:W-:-:S01]  /*20e0*/  FADD R53, R32, R53 ;  /* 0x0000003520357221 */ /* 0x000fc20000000000 */
[----:B------:R-:W-:Y:S01]  /*20f0*/  FADD R52, R33, R52 ;  /* 0x0000003421347221 */ /* 0x000fe20000000000 */
        /* <DEDUP_REMOVED lines=14> */
[----:B------:R-:W-:-:S06]  /*21e0*/  UMOV UR6, URZ ;  /* 0x0000003f00067c82 */ /* 0x000fcc0008000000 */
.L_x_24:
[----:B------:R-:W-:Y:S05]  /*21f0*/  @!P1 BRA `(.L_x_25) ;  /* 0x0000000000049947 */ /* 0x000fea0003800000 */
[----:B------:R-:W-:Y:S01]  /*2200*/  BPT.TRAP 0x1 ;  /* 0x000000040000795c */ /* 0x000fe20000300000 */
.L_x_25:
[----:B------:R-:W-:Y:S01]  /*2210*/  ULEA UR9, UR14, UR16, 0x3 ;  /* 0x000000100e097291 */ /* 0x000fe2000f8e183f */
[----:B------:R-:W-:-:S03]  /*2220*/  ISETP.GT.U32.AND P0, PT, R0, 0x1, PT ;  /* 0x000000010000780c */ /* 0x000fc60003f04070 */
[----:B------:R-:W-:-:S04]  /*2230*/  UIADD3 UR9, UR9, 0x18, URZ ;  /* 0x0000001809097890 */ /* 0x000fc8000fffe03f */
[----:B------:R-:W-:-:S09]  /*2240*/  UPRMT UR9, URZ, 0x654, UR9 ;  /* 0x000006543f097896 */ /* 0x000fd20008000009 */
[----:B------:R-:W-:Y:S01]  /*2250*/  SYNCS.ARRIVE.TRANS64.RED.A1T0 RZ, [UR9], RZ ;  /* 0x000000ffffff79a7 */ /* 0x000fe20008100409 */
[----:B------:R-:W-:Y:S05]  /*2260*/  @P0 BRA `(.L_x_26) ;  /* 0x0000000000040947 */ /* 0x000fea0003800000 */
[----:B------:R-:W-:Y:S01]  /*2270*/  BPT.TRAP 0x1 ;  /* 0x000000040000795c */ /* 0x000fe20000300000 */
.L_x_26:
[----:B------:R-:W-:Y:S01]  /*2280*/  UIADD3 UR18, UR18, 0x1, URZ ;  /* 0x0000000112127890 */ /* 0x000fe2000fffe03f */
[C---:B------:R-:W-:Y:S01]  /*2290*/  ISETP.GT.AND P0, PT, R4.reuse, 0x1, PT ;  /* 0x000000010400780c */ /* 0x040fe20003f04270 */
[----:B------:R-:W-:Y:S01]  /*22a0*/  UIADD3 UR14, UR14, 0x1, URZ ;  /* 0x000000010e0e7890 */ /* 0x000fe2000fffe03f */
[----:B------:R-:W-:Y:S01]  /*22b0*/  VIADD R4, R4, 0xffffffff ;  /* 0xffffffff04047836 */ /* 0x000fe20000000000 */
[----:B------:R-:W-:Y:S02]  /*22c0*/  UISETP.NE.AND UP0, UPT, UR18, 0x3, UPT ;  /* 0x000000031200788c */ /* 0x000fe4000bf05270 */
[----:B------:R-:W-:Y:S02]  /*22d0*/  UISETP.NE.AND UP1, UPT, UR14, 0x3, UPT ;  /* 0x000000030e00788c */ /* 0x000fe4000bf25270 */
[----:B------:R-:W-:Y:S02]  /*22e0*/  USEL UR9, URZ, 0x1, UP0 ;  /* 0x000000013f097887 */ /* 0x000fe40008000000 */
[----:B------:R-:W-:-:S02]  /*22f0*/  USEL UR18, UR18, URZ, UP0 ;  /* 0x0000003f12127287 */ /* 0x000fc40008000000 */
[----:B------:R-:W-:Y:S02]  /*2300*/  USEL UR14, UR14, URZ, UP1 ;  /* 0x0000003f0e0e7287 */ /* 0x000fe40008800000 */
[----:B------:R-:W-:Y:S01]  /*2310*/  LOP3.LUT R14, R14, UR9, RZ, 0x3c, !PT ;  /* 0x000000090e0e7c12 */ /* 0x000fe2000f8e3cff */
[----:B------:R-:W-:Y:S01]  /*2320*/  UMOV UR9, 0x1 ;  /* 0x0000000100097882 */ /* 0x000fe20000000000 */
[----:B------:R-:W-:Y:S08]  /*2330*/  @P0 BRA `(.L_x_27) ;  /* 0xfffffff400d80947 */ /* 0x000ff0000383ffff */
.L_x_19:
[----:B------:R-:W-:Y:S01]  /*2340*/  UISETP.NE.AND UP0, UPT, UR6, URZ, UPT ;  /* 0x0000003f0600728c */ /* 0x000fe2000bf05270 */
[----:B01----:R-:W0:Y:S03]  /*2350*/  LDC R4, c[0x0][0x28c] ;  /* 0x0000a300ff047b82 */ /* 0x003e260000000800 */
[----:B------:R-:W-:-:S06]  /*2360*/  USEL UR6, URZ, 0x1, !UP0 ;  /* 0x000000013f067887 */ /* 0x000fcc000c000000 */
[----:B------:R-:W-:Y:S02]  /*2370*/  ISETP.NE.AND P0, PT, RZ, UR6, PT ;  /* 0x00000006ff007c0c */ /* 0x000fe4000bf05270 */
[----:B0-----:R-:W-:-:S11]  /*2380*/  ISETP.GE.AND P1, PT, R4, 0x1, PT ;  /* 0x000000010400780c */ /* 0x001fd60003f26270 */
[----:B------:R-:W-:Y:S05]  /*2390*/  @!P0 BRA `(.L_x_28) ;  /* 0x0000000000448947 */ /* 0x000fea0003800000 */
[----:B------:R-:W-:Y:S02]  /*23a0*/  WARPGROUP.DEPBAR.LE gsb0, 0x0 ;  /* 0x00008000000079c5 */ /* 0x000fe40000010000 */
[----:B------:R-:W-:Y:S01]  /*23b0*/  FADD R53, R32, R53 ;  /* 0x0000003520357221 */ /* 0x000fe20000000000 */
        /* <DEDUP_REMOVED lines=14> */
[----:B------:R-:W-:-:S07]  /*24a0*/  FADD R10, R10, R47 ;  /* 0x0000002f0a0a7221 */ /* 0x000fce0000000000 */
.L_x_28:
[----:B------:R-:W-:Y:S02]  /*24b0*/  WARPGROUP.DEPBAR.LE gsb0, 0x0 ;  /* 0x00008000000079c5 */ /* 0x000fe40000010000 */
[----:B------:R-:W-:Y:S05]  /*24c0*/  @!P1 BRA `(.L_x_29) ;  /* 0x0000000000409947 */ /* 0x000fea0003800000 */
[----:B------:R-:W-:-:S13]  /*24d0*/  ISETP.NE.AND P0, PT, R54, 0x3, PT ;  /* 0x000000033600780c */ /* 0x000fda0003f05270 */
[----:B------:R-:W-:Y:S05]  /*24e0*/  @!P0 BRA `(.L_x_30) ;  /* 0x0000000000048947 */ /* 0x000fea0003800000 */
[----:B------:R-:W-:Y:S01]  /*24f0*/  BPT.TRAP 0x1 ;  /* 0x000000040000795c */ /* 0x000fe20000300000 */
.L_x_30:
[----:B------:R-:W-:Y:S01]  /*2500*/  UISETP.LT.AND UP0, UPT, UR13, 0x1, UPT ;  /* 0x000000010d00788c */ /* 0x000fe2000bf01270 */
[----:B------:R-:W-:-:S03]  /*2510*/  ISETP.GT.U32.AND P0, PT, R0, 0x1, PT ;  /* 0x000000010000780c */ /* 0x000fc60003f04070 */
[----:B------:R-:W-:-:S04]  /*2520*/  USEL UR6, UR13, 0x1, UP0 ;  /* 0x000000010d067887 */ /* 0x000fc80008000000 */
[----:B------:R-:W-:-:S04]  /*2530*/  UIADD3 UR6, UR5, UR13, -UR6 ;  /* 0x0000000d05067290 */ /* 0x000fc8000fffe806 */
[----:B------:R-:W-:-:S04]  /*2540*/  UIMAD.WIDE.U32 UR8, UR6, -0x55555555, URZ ;  /* 0xaaaaaaab060878a5 */ /* 0x000fc8000f8e003f */
[----:B------:R-:W-:-:S04]  /*2550*/  USHF.R.U32.HI UR8, URZ, 0x1, UR9 ;  /* 0x000000013f087899 */ /* 0x000fc80008011609 */
[----:B------:R-:W-:-:S04]  /*2560*/  UIMAD UR6, UR8, -0x3, UR6 ;  /* 0xfffffffd080678a4 */ /* 0x000fc8000f8e0206 */
[----:B------:R-:W-:-:S04]  /*2570*/  ULEA UR6, UR6, UR16, 0x3 ;  /* 0x0000001006067291 */ /* 0x000fc8000f8e183f */
[----:B------:R-:W-:-:S04]  /*2580*/  UIADD3 UR6, UR6, 0x18, URZ ;  /* 0x0000001806067890 */ /* 0x000fc8000fffe03f */
[----:B------:R-:W-:-:S09]  /*2590*/  UPRMT UR6, URZ, 0x654, UR6 ;  /* 0x000006543f067896 */ /* 0x000fd20008000006 */
[----:B------:R-:W-:Y:S01]  /*25a0*/  SYNCS.ARRIVE.TRANS64.RED.A1T0 RZ, [UR6], RZ ;  /* 0x000000ffffff79a7 */ /* 0x000fe20008100406 */
[----:B------:R-:W-:Y:S05]  /*25b0*/  @P0 BRA `(.L_x_29) ;  /* 0x0000000000040947 */ /* 0x000fea0003800000 */
[----:B------:R-:W-:Y:S01]  /*25c0*/  BPT.TRAP 0x1 ;  /* 0x000000040000795c */ /* 0x000fe20000300000 */
.L_x_29:
[----:B------:R-:W0:Y:S01]  /*25d0*/  LDC R20, c[0x0][0x288] ;  /* 0x0000a200ff147b82 */ /* 0x000e220000000800 */
[----:B------:R-:W-:Y:S01]  /*25e0*/  UIADD3 UR5, UR13, UR5, URZ ;  /* 0x000000050d057290 */ /* 0x000fe2000fffe03f */
[----:B------:R-:W-:Y:S01]  /*25f0*/  IMAD.SHL.U32 R33, R7, 0x8, RZ ;  /* 0x0000000807217824 */ /* 0x000fe200078e00ff */
[--C-:B------:R-:W-:Y:S01]  /*2600*/  SHF.R.U32.HI R4, RZ, 0x2, R28.reuse ;  /* 0x00000002ff047819 */ /* 0x100fe2000001161c */
[C---:B------:R-:W-:Y:S01]  /*2610*/  IMAD.SHL.U32 R18, R28.reuse, 0x2, RZ ;  /* 0x000000021c127824 */ /* 0x040fe200078e00ff */
[----:B------:R-:W-:Y:S01]  /*2620*/  UISETP.GT.U32.AND UP0, UPT, UR5, 0x2, UPT ;  /* 0x000000020500788c */ /* 0x000fe2000bf04070 */
[----:B------:R-:W-:Y:S01]  /*2630*/  SHF.R.U32.HI R7, RZ, 0x7, R28 ;  /* 0x00000007ff077819 */ /* 0x000fe2000001161c */
[----:B------:R-:W-:Y:S01]  /*2640*/  UISETP.GE.U32.AND UP1, UPT, UR13, 0x3, UPT ;  /* 0x000000030d00788c */ /* 0x000fe2000bf26070 */
[----:B------:R-:W-:Y:S01]  /*2650*/  LOP3.LUT R6, R28, 0x60, RZ, 0xc0, !PT ;  /* 0x000000601c067812 */ /* 0x000fe200078ec0ff */
[----:B------:R-:W-:Y:S01]  /*2660*/  UISETP.LT.U32.AND UP0, UPT, UR13, 0x3, UP0 ;  /* 0x000000030d00788c */ /* 0x000fe20008701070 */
[----:B------:R-:W-:Y:S01]  /*2670*/  LOP3.LUT R5, R4, 0x7, RZ, 0xc0, !PT ;  /* 0x0000000704057812 */ /* 0x000fe200078ec0ff */
[----:B------:R-:W-:Y:S01]  /*2680*/  IMAD.SHL.U32 R35, R12, 0x200, RZ ;  /* 0x000002000c237824 */ /* 0x000fe200078e00ff */
[----:B------:R-:W-:Y:S01]  /*2690*/  LOP3.LUT R4, R7, 0x1, RZ, 0xc0, !PT ;  /* 0x0000000107047812 */ /* 0x000fe200078ec0ff */
[----:B------:R-:W-:Y:S01]  /*26a0*/  USEL UR6, URZ, 0x1, !UP0 ;  /* 0x000000013f067887 */ /* 0x000fe2000c000000 */
[----:B------:R-:W-:Y:S01]  /*26b0*/  SHF.R.U32.HI R6, RZ, 0x1, R6 ;  /* 0x00000001ff067819 */ /* 0x000fe20000011606 */
[----:B------:R-:W-:Y:S01]  /*26c0*/  ULDC.64 UR8, c[0x0][0x5d0] ;  /* 0x0001740000087ab9 */ /* 0x000fe20000000a00 */
[----:B------:R-:W-:Y:S01]  /*26d0*/  SHF.R.S32.HI R30, RZ, 0x1f, R31 ;  /* 0x0000001fff1e7819 */ /* 0x000fe2000001141f */
[----:B------:R-:W-:Y:S01]  /*26e0*/  IMAD.SHL.U32 R16, R4, 0x40, RZ ;  /* 0x0000004004107824 */ /* 0x000fe200078e00ff */
[C---:B------:R-:W-:Y:S01]  /*26f0*/  LOP3.LUT R18, R33.reuse, 0x6, R18, 0xf8, !PT ;  /* 0x0000000621127812 */ /* 0x040fe200078ef812 */
[----:B------:R-:W-:Y:S01]  /*2700*/  ULOP3.LUT UR4, UR4, UR6, URZ, 0x3c, !UPT ;  /* 0x0000000604047292 */ /* 0x000fe2000f8e3c3f */
[----:B------:R-:W-:Y:S01]  /*2710*/  IADD3 R7, RZ, -R6, -R5 ;  /* 0x80000006ff077210 */ /* 0x000fe20007ffe805 */
[----:B------:R-:W-:Y:S01]  /*2720*/  IMAD R14, R30, UR8, RZ ;  /* 0x000000081e0e7c24 */ /* 0x000fe2000f8e02ff */
[----:B------:R-:W-:Y:S01]  /*2730*/  SHF.R.S32.HI R19, RZ, 0x1f, R18 ;  /* 0x0000001fff137819 */ /* 0x000fe20000011412 */
[----:B------:R-:W-:Y:S01]  /*2740*/  ULDC UR6, c[0x0][0x284] ;  /* 0x0000a10000067ab9 */ /* 0x000fe20000000800 */
[----:B0-----:R-:W-:Y:S01]  /*2750*/  ISETP.GE.AND P0, PT, R33, R20, PT ;  /* 0x000000142100720c */ /* 0x001fe20003f06270 */
[----:B------:R-:W-:Y:S01]  /*2760*/  IMAD R22, R4, -0x40, R7 ;  /* 0xffffffc004167824 */ /* 0x000fe200078e0207 */
[----:B------:R-:W-:Y:S01]  /*2770*/  LOP3.LUT R27, R16, 0x40, R5, 0xe2, !PT ;  /* 0x00000040101b7812 */ /* 0x000fe200078ee205 */
[----:B------:R-:W-:Y:S01]  /*2780*/  IMAD R37, R31, UR9, R14 ;  /* 0x000000091f257c24 */ /* 0x000fe2000f8e020e */
[----:B------:R-:W-:Y:S01]  /*2790*/  ISETP.GE.OR P0, PT, R35, UR6, P0 ;  /* 0x0000000623007c0c */ /* 0x000fe20008706670 */
[----:B------:R-:W-:Y:S01]  /*27a0*/  IMAD.WIDE.U32 R4, R31, UR8, R18 ;  /* 0x000000081f047c25 */ /* 0x000fe2000f8e0012 */
[----:B------:R-:W-:Y:S01]  /*27b0*/  @UP1 UIMAD.WIDE.U32 UR8, UR5, -0x55555555, URZ ;  /* 0xaaaaaaab050818a5 */ /* 0x000fe2000f8e003f */
[----:B------:R-:W-:-:S02]  /*27c0*/  LOP3.LUT R7, R28, 0x3, RZ, 0xc0, !PT ;  /* 0x000000031c077812 */ /* 0x000fc400078ec0ff */
[----:B------:R-:W-:Y:S01]  /*27d0*/  IMAD.WIDE R14, R12, 0x200, RZ ;  /* 0x000002000c0e7825 */ /* 0x000fe200078e02ff */
[----:B------:R-:W-:Y:S01]  /*27e0*/  @UP1 USHF.R.U32.HI UR8, URZ, 0x1, UR9 ;  /* 0x000000013f081899 */ /* 0x000fe20008011609 */
[----:B------:R-:W-:Y:S02]  /*27f0*/  IADD3 R22, -R35, UR6, R22 ;  /* 0x0000000623167c10 */ /* 0x000fe4000fffe116 */
[----:B------:R-:W-:Y:S01]  /*2800*/  IMAD R20, R7, -0x2, R20 ;  /* 0xfffffffe07147824 */ /* 0x000fe200078e0214 */
[----:B------:R-:W-:Y:S01]  /*2810*/  @UP1 ULOP3.LUT UR4, UR4, 0x1, UR8, 0x78, !UPT ;  /* 0x0000000104041892 */ /* 0x000fe2000f8e7808 */
[----:B------:R-:W-:Y:S01]  /*2820*/  LOP3.LUT R27, R14, R27, R6, 0xfe, !PT ;  /* 0x0000001b0e1b7212 */ /* 0x000fe200078efe06 */
[----:B------:R-:W-:Y:S02]  /*2830*/  IMAD.IADD R7, R5, 0x1, R37 ;  /* 0x0000000105077824 */ /* 0x000fe400078e0225 */
[----:B------:R-:W-:Y:S02]  /*2840*/  IMAD.IADD R20, R20, 0x1, -R33 ;  /* 0x0000000114147824 */ /* 0x000fe400078e0a21 */
[----:B------:R-:W-:-:S02]  /*2850*/  IMAD.MOV.U32 R12, RZ, RZ, -0x1 ;  /* 0xffffffffff0c7424 */ /* 0x000fc400078e00ff */
[----:B------:R-:W-:Y:S01]  /*2860*/  IMAD.MOV.U32 R6, RZ, RZ, R4 ;  /* 0x000000ffff067224 */ /* 0x000fe200078e0004 */
[----:B------:R-:W-:Y:S06]  /*2870*/  @P0 BRA `(.L_x_31) ;  /* 0x0000002000040947 */ /* 0x000fec0003800000 */
[----:B------:R-:W0:Y:S01]  /*2880*/  LDC.64 R4, c[0x0][0x5c8] ;  /* 0x00017200ff047b82 */ /* 0x000e220000000a00 */
[----:B---3-5:R-:W-:Y:S01]  /*2890*/  FSETP.NEU.AND P0, PT, R3, RZ, PT ;  /* 0x000000ff0300720b */ /* 0x028fe20003f0d000 */
[----:B------:R-:W-:Y:S01]  /*28a0*/  BSSY B0, `(.L_x_31) ;  /* 0x00001fe000007945 */ /* 0x000fe20003800000 */
[-C--:B0-----:R-:W-:Y:S02]  /*28b0*/  IMAD R16, R15, R4.reuse, RZ ;  /* 0x000000040f107224 */ /* 0x081fe400078e02ff */
[----:B------:R-:W-:-:S04]  /*28c0*/  IMAD.WIDE.U32 R6, R27, R4, R6 ;  /* 0x000000041b067225 */ /* 0x000fc800078e0006 */
[----:B------:R-:W-:-:S04]  /*28d0*/  IMAD R33, R27, R5, R16 ;  /* 0x000000051b217224 */ /* 0x000fc800078e0210 */
[----:B------:R-:W-:Y:S01]  /*28e0*/  IMAD.IADD R16, R7, 0x1, R33 ;  /* 0x0000000107107824 */ /* 0x000fe200078e0221 */
[----:B------:R-:W-:Y:S06]  /*28f0*/  @!P0 BRA `(.L_x_32) ;  /* 0x0000001400108947 */ /* 0x000fec0003800000 */
[----:B------:R-:W-:Y:S01]  /*2900*/  ULDC.64 UR8, c[0x0][0x5b8] ;  /* 0x00016e0000087ab9 */ /* 0x000fe20000000a00 */
[----:B------:R-:W-:Y:S01]  /*2910*/  ISETP.GE.AND P0, PT, R22, 0x1, PT ;  /* 0x000000011600780c */ /* 0x000fe20003f06270 */
[----:B------:R-:W-:Y:S01]  /*2920*/  IMAD R14, R30, UR8, RZ ;  /* 0x000000081e0e7c24 */ /* 0x000fe2000f8e02ff */
[----:B------:R-:W-:Y:S01]  /*2930*/  ULDC.64 UR10, c[0x0][0x5a8] ;  /* 0x00016a00000a7ab9 */ /* 0x000fe20000000a00 */
[----:B------:R-:W-:Y:S01]  /*2940*/  IMAD.WIDE.U32 R18, R31, UR8, R18 ;  /* 0x000000081f127c25 */ /* 0x000fe2000f8e0012 */
[----:B------:R-:W-:-:S03]  /*2950*/  ISETP.LT.OR P2, PT, R20, 0x1, !P0 ;  /* 0x000000011400780c */ /* 0x000fc60004741670 */
[----:B------:R-:W-:Y:S01]  /*2960*/  IMAD R31, R31, UR9, R14 ;  /* 0x000000091f1f7c24 */ /* 0x000fe2000f8e020e */
[----:B------:R-:W-:Y:S02]  /*2970*/  ULDC.64 UR8, c[0x0][0x5b0] ;  /* 0x00016c0000087ab9 */ /* 0x000fe40000000a00 */
[----:B------:R-:W-:Y:S02]  /*2980*/  IMAD R14, R15, UR8, RZ ;  /* 0x000000080f0e7c24 */ /* 0x000fe4000f8e02ff */
[----:B------:R-:W-:Y:S02]  /*2990*/  IMAD.IADD R19, R19, 0x1, R31 ;  /* 0x0000000113137824 */ /* 0x000fe400078e021f */
[C-C-:B------:R-:W-:Y:S01]  /*29a0*/  IMAD R33, R27.reuse, UR9, R14.reuse ;  /* 0x000000091b217c24 */ /* 0x140fe2000f8e020e */
[----:B------:R-:W-:Y:S01]  /*29b0*/  PRMT R14, RZ, 0x7610, R14 ;  /* 0x00007610ff0e7816 */ /* 0x000fe2000000000e */
[----:B------:R-:W-:-:S03]  /*29c0*/  IMAD.WIDE.U32 R30, R27, UR8, R18 ;  /* 0x000000081b1e7c25 */ /* 0x000fc6000f8e0012 */
[----:B------:R-:W-:-:S04]  /*29d0*/  IADD3 R32, P1, R30, UR10, RZ ;  /* 0x0000000a1e207c10 */ /* 0x000fc8000ff3e0ff */
[----:B------:R-:W-:Y:S02]  /*29e0*/  IADD3.X R33, R31, UR11, R33, P1, !PT ;  /* 0x0000000b1f217c10 */ /* 0x000fe40008ffe421 */
[----:B------:R-:W0:Y:S03]  /*29f0*/  @!P2 LDC.64 R30, c[0x0][0x5c0] ;  /* 0x00017000ff1eab82 */ /* 0x000e260000000a00 */
[----:B------:R-:W3:Y:S01]  /*2a00*/  @!P2 LDG.E.U8 R14, desc[UR22][R32.64] ;  /* 0x00000016200ea981 */ /* 0x000ee2000c1e1100 */
[----:B------:R-:W-:-:S13]  /*2a10*/  ISETP.LT.OR P0, PT, R20, 0x2, !P0 ;  /* 0x000000021400780c */ /* 0x000fda0004701670 */
[----:B------:R-:W1:Y:S01]  /*2a20*/  @!P0 LDC.64 R40, c[0x0][0x5c0] ;  /* 0x00017000ff288b82 */ /* 0x000e620000000a00 */
[----:B0-----:R-:W-:-:S05]  /*2a30*/  @!P2 IADD3 R30, P1, R6, R30, RZ ;  /* 0x0000001e061ea210 */ /* 0x001fca0007f3e0ff */
[----:B------:R-:W-:Y:S01]  /*2a40*/  @!P2 IMAD.X R31, R16, 0x1, R31, P1 ;  /* 0x00000001101fa824 */ /* 0x000fe200008e061f */
[----:B---3--:R-:W-:-:S04]  /*2a50*/  LOP3.LUT R14, R14, 0xff, RZ, 0xc0, !PT ;  /* 0x000000ff0e0e7812 */ /* 0x008fc800078ec0ff */
[----:B------:R-:W-:-:S05]  /*2a60*/  F2FP.F16.E4M3.UNPACK_B R14, R14 ;  /* 0x0000000eff0e723e */ /* 0x000fca00020006ff */
[----:B------:R-:W-:-:S05]  /*2a70*/  HADD2.F32 R14, -RZ, R14.H0_H0 ;  /* 0x2000000eff0e7230 */ /* 0x000fca0000004100 */
[----:B------:R-:W-:-:S04]  /*2a80*/  FMUL R14, R14, R3 ;  /* 0x000000030e0e7220 */ /* 0x000fc80000400000 */
[----:B--2---:R-:W-:-:S05]  /*2a90*/  FFMA R14, R53, R2, R14 ;  /* 0x00000002350e7223 */ /* 0x004fca000000000e */
[----:B------:R-:W-:Y:S02]  /*2aa0*/  F2FP.SATFINITE.E4M3.F32.PACK_AB_MERGE_C R39, RZ, R14, RZ ;  /* 0x0000000eff27723e */ /* 0x000fe400048070ff */
[----:B------:R-:W-:-:S03]  /*2ab0*/  PRMT R14, RZ, 0x7610, R14 ;  /* 0x00007610ff0e7816 */ /* 0x000fc6000000000e */
[----:B------:R0:W-:Y:S04]  /*2ac0*/  @!P2 STG.E.U8 desc[UR22][R30.64], R39 ;  /* 0x000000271e00a986 */ /* 0x0001e8000c101116 */
[----:B------:R2:W3:Y:S01]  /*2ad0*/  @!P0 LDG.E.U8 R14, desc[UR22][R32.64+0x1] ;  /* 0x00000116200e8981 */ /* 0x0004e2000c1e1100 */
[----:B------:R-:W-:-:S05]  /*2ae0*/  IADD3 R37, P1, R27, 0x8, RZ ;  /* 0x000000081b257810 */ /* 0x000fca0007f3e0ff */
[----:B------:R-:W-:Y:S01]  /*2af0*/  IMAD.X R34, RZ, RZ, R15, P1 ;  /* 0x000000ffff227224 */ /* 0x000fe200008e060f */
[----:B------:R-:W-:Y:S01]  /*2b00*/  ISETP.GE.AND P1, PT, R22, 0x9, PT ;  /* 0x000000091600780c */ /* 0x000fe20003f26270 */
[----:B0-----:R-:W-:-:S03]  /*2b10*/  IMAD.WIDE.U32 R30, R37, UR8, R18 ;  /* 0x00000008251e7c25 */ /* 0x001fc6000f8e0012 */
[----:B------:R-:W-:Y:S02]  /*2b20*/  ISETP.LT.OR P2, PT, R20, 0x1, !P1 ;  /* 0x000000011400780c */ /* 0x000fe40004f41670 */
[----:B--2---:R-:W-:Y:S02]  /*2b30*/  IADD3 R32, P4, R30, UR10, RZ ;  /* 0x0000000a1e207c10 */ /* 0x004fe4000ff9e0ff */
[----:B---3--:R-:W-:-:S04]  /*2b40*/  LOP3.LUT R14, R14, 0xff, RZ, 0xc0, !PT ;  /* 0x000000ff0e0e7812 */ /* 0x008fc800078ec0ff */
[----:B------:R-:W-:-:S05]  /*2b50*/  F2FP.F16.E4M3.UNPACK_B R14, R14 ;  /* 0x0000000eff0e723e */ /* 0x000fca00020006ff */
[----:B------:R-:W-:-:S05]  /*2b60*/  HADD2.F32 R14, -RZ, R14.H0_H0 ;  /* 0x2000000eff0e7230 */ /* 0x000fca0000004100 */
[----:B------:R-:W-:Y:S01]  /*2b70*/  FMUL R35, R14, R3 ;  /* 0x000000030e237220 */ /* 0x000fe20000400000 */
[----:B------:R-:W-:Y:S01]  /*2b80*/  IMAD R14, R34, UR8, RZ ;  /* 0x00000008220e7c24 */ /* 0x000fe2000f8e02ff */
[----:B-1----:R-:W-:Y:S02]  /*2b90*/  @!P0 IADD3 R34, P5, R6, R40, RZ ;  /* 0x0000002806228210 */ /* 0x002fe40007fbe0ff */
[----:B------:R-:W-:Y:S01]  /*2ba0*/  FFMA R52, R52, R2, R35 ;  /* 0x0000000234347223 */ /* 0x000fe20000000023 */
[--C-:B------:R-:W-:Y:S01]  /*2bb0*/  IMAD R37, R37, UR9, R14.reuse ;  /* 0x0000000925257c24 */ /* 0x100fe2000f8e020e */
[----:B------:R-:W-:Y:S01]  /*2bc0*/  PRMT R14, RZ, 0x7610, R14 ;  /* 0x00007610ff0e7816 */ /* 0x000fe2000000000e */
[----:B------:R-:W-:Y:S02]  /*2bd0*/  @!P0 IMAD.X R35, R16, 0x1, R41, P5 ;  /* 0x0000000110238824 */ /* 0x000fe400028e0629 */
[----:B------:R-:W-:Y:S02]  /*2be0*/  F2FP.SATFINITE.E4M3.F32.PACK_AB_MERGE_C R39, RZ, R52, RZ ;  /* 0x00000034ff27723e */ /* 0x000fe400048070ff */
[----:B------:R-:W-:-:S02]  /*2bf0*/  IADD3.X R33, R31, UR11, R37, P4, !PT ;  /* 0x0000000b1f217c10 */ /* 0x000fc4000a7fe425 */
[----:B------:R-:W0:Y:S01]  /*2c00*/  @!P2 LDC.64 R30, c[0x0][0x5c0] ;  /* 0x00017000ff1eab82 */ /* 0x000e220000000a00 */
[----:B------:R1:W-:Y:S04]  /*2c10*/  @!P0 STG.E.U8 desc[UR22][R34.64+0x1], R39 ;  /* 0x0000012722008986 */ /* 0x0003e8000c101116 */
[----:B------:R-:W2:Y:S01]  /*2c20*/  @!P2 LDG.E.U8 R14, desc[UR22][R32.64] ;  /* 0x00000016200ea981 */ /* 0x000ea2000c1e1100 */
[----:B------:R-:W-:-:S13]  /*2c30*/  ISETP.LT.OR P0, PT, R20, 0x2, !P1 ;  /* 0x000000021400780c */ /* 0x000fda0004f01670 */
[----:B------:R-:W3:Y:S01]  /*2c40*/  @!P0 LDC.64 R40, c[0x0][0x5c0] ;  /* 0x00017000ff288b82 */ /* 0x000ee20000000a00 */
[----:B0-----:R-:W-:-:S04]  /*2c50*/  @!P2 IADD3 R30, P1, P4, R6, UR12, R30 ;  /* 0x0000000c061eac10 */ /* 0x001fc8000fc3e01e */
[----:B------:R-:W-:Y:S02]  /*2c60*/  @!P2 IADD3.X R31, R16, UR7, R31, P1, P4 ;  /* 0x00000007101fac10 */ /* 0x000fe40008fe841f */
[----:B--2---:R-:W-:-:S04]  /*2c70*/  LOP3.LUT R14, R14, 0xff, RZ, 0xc0, !PT ;  /* 0x000000ff0e0e7812 */ /* 0x004fc800078ec0ff */
[----:B------:R-:W-:-:S05]  /*2c80*/  F2FP.F16.E4M3.UNPACK_B R14, R14 ;  /* 0x0000000eff0e723e */ /* 0x000fca00020006ff */
[----:B------:R-:W-:-:S05]  /*2c90*/  HADD2.F32 R14, -RZ, R14.H0_H0 ;  /* 0x2000000eff0e7230 */ /* 0x000fca0000004100 */
[----:B------:R-:W-:-:S04]  /*2ca0*/  FMUL R14, R14, R3 ;  /* 0x000000030e0e7220 */ /* 0x000fc80000400000 */
[----:B------:R-:W-:-:S05]  /*2cb0*/  FFMA R14, R51, R2, R14 ;  /* 0x00000002330e7223 */ /* 0x000fca000000000e */
[----:B-1----:R-:W-:Y:S02]  /*2cc0*/  F2FP.SATFINITE.E4M3.F32.PACK_AB_MERGE_C R39, RZ, R14, RZ ;  /* 0x0000000eff27723e */ /* 0x002fe400048070ff */
[----:B------:R-:W-:-:S03]  /*2cd0*/  PRMT R14, RZ, 0x7610, R14 ;  /* 0x00007610ff0e7816 */ /* 0x000fc6000000000e */
[----:B------:R0:W-:Y:S04]  /*2ce0*/  @!P2 STG.E.U8 desc[UR22][R30.64], R39 ;  /* 0x000000271e00a986 */ /* 0x0001e8000c101116 */
[----:B------:R1:W2:Y:S01]  /*2cf0*/  @!P0 LDG.E.U8 R14, desc[UR22][R32.64+0x1] ;  /* 0x00000116200e8981 */ /* 0x0002a2000c1e1100 */
[----:B------:R-:W-:-:S05]  /*2d00*/  IADD3 R37, P1, R27, 0x80, RZ ;  /* 0x000000801b257810 */ /* 0x000fca0007f3e0ff */
[----:B------:R-:W-:Y:S01]  /*2d10*/  IMAD.X R34, RZ, RZ, R15, P1 ;  /* 0x000000ffff227224 */ /* 0x000fe200008e060f */
[----:B------:R-:W-:Y:S01]  /*2d20*/  ISETP.GE.AND P1, PT, R22, 0x81, PT ;  /* 0x000000811600780c */ /* 0x000fe20003f26270 */
[----:B0-----:R-:W-:-:S03]  /*2d30*/  IMAD.WIDE.U32 R30, R37, UR8, R18 ;  /* 0x00000008251e7c25 */ /* 0x001fc6000f8e0012 */
[----:B------:R-:W-:Y:S02]  /*2d40*/  ISETP.LT.OR P2, PT, R20, 0x1, !P1 ;  /* 0x000000011400780c */ /* 0x000fe40004f41670 */
[----:B-1----:R-:W-:Y:S02]  /*2d50*/  IADD3 R32, P4, R30, UR10, RZ ;  /* 0x0000000a1e207c10 */ /* 0x002fe4000ff9e0ff */
[----:B--2---:R-:W-:-:S04]  /*2d60*/  LOP3.LUT R14, R14, 0xff, RZ, 0xc0, !PT ;  /* 0x000000ff0e0e7812 */ /* 0x004fc800078ec0ff */
[----:B------:R-:W-:-:S05]  /*2d70*/  F2FP.F16.E4M3.UNPACK_B R14, R14 ;  /* 0x0000000eff0e723e */ /* 0x000fca00020006ff */
[----:B------:R-:W-:-:S05]  /*2d80*/  HADD2.F32 R14, -RZ, R14.H0_H0 ;  /* 0x2000000eff0e7230 */ /* 0x000fca0000004100 */
[----:B------:R-:W-:Y:S01]  /*2d90*/  FMUL R35, R14, R3 ;  /* 0x000000030e237220 */ /* 0x000fe20000400000 */
[----:B------:R-:W-:Y:S01]  /*2da0*/  IMAD R14, R34, UR8, RZ ;  /* 0x00000008220e7c24 */ /* 0x000fe2000f8e02ff */
[----:B---3--:R-:W-:Y:S02]  /*2db0*/  @!P0 IADD3 R34, P5, P6, R6, UR12, R40 ;  /* 0x0000000c06228c10 */ /* 0x008fe4000febe028 */
[----:B------:R-:W-:Y:S01]  /*2dc0*/  FFMA R50, R50, R2, R35 ;  /* 0x0000000232327223 */ /* 0x000fe20000000023 */
[--C-:B------:R-:W-:Y:S01]  /*2dd0*/  IMAD R37, R37, UR9, R14.reuse ;  /* 0x0000000925257c24 */ /* 0x100fe2000f8e020e */
[----:B------:R-:W-:Y:S02]  /*2de0*/  @!P0 IADD3.X R35, R16, UR7, R41, P5, P6 ;  /* 0x0000000710238c10 */ /* 0x000fe4000afec429 */
[----:B------:R-:W-:Y:S01]  /*2df0*/  PRMT R14, RZ, 0x7610, R14 ;  /* 0x00007610ff0e7816 */ /* 0x000fe2000000000e */
[----:B------:R-:W0:Y:S01]  /*2e00*/  @!P2 LDC.64 R40, c[0x0][0x5c0] ;  /* 0x00017000ff28ab82 */ /* 0x000e220000000a00 */
[----:B------:R-:W-:-:S02]  /*2e10*/  F2FP.SATFINITE.E4M3.F32.PACK_AB_MERGE_C R39, RZ, R50, RZ ;  /* 0x00000032ff27723e */ /* 0x000fc400048070ff */
[----:B------:R-:W-:-:S03]  /*2e20*/  IADD3.X R33, R31, UR11, R37, P4, !PT ;  /* 0x0000000b1f217c10 */ /* 0x000fc6000a7fe425 */
[----:B------:R1:W-:Y:S04]  /*2e30*/  @!P0 STG.E.U8 desc[UR22][R34.64+0x1], R39 ;  /* 0x0000012722008986 */ /* 0x0003e8000c101116 */
[----:B------:R-:W2:Y:S01]  /*2e40*/  @!P2 LDG.E.U8 R14, desc[UR22][R32.64] ;  /* 0x00000016200ea981 */ /* 0x000ea2000c1e1100 */
[----:B------:R-:W-:Y:S01]  /*2e50*/  IMAD.WIDE.U32 R30, R4, 0x80, RZ ;  /* 0x00000080041e7825 */ /* 0x000fe200078e00ff */
[----:B------:R-:W-:-:S03]  /*2e60*/  ISETP.LT.OR P0, PT, R20, 0x2, !P1 ;  /* 0x000000021400780c */ /* 0x000fc60004f01670 */
[----:B------:R-:W-:-:S04]  /*2e70*/  IMAD.SHL.U32 R37, R5, 0x80, RZ ;  /* 0x0000008005257824 */ /* 0x000fc800078e00ff */
[----:B------:R-:W-:Y:S01]  /*2e80*/  IMAD.IADD R31, R31, 0x1, R37 ;  /* 0x000000011f1f7824 */ /* 0x000fe200078e0225 */
[----:B0-----:R-:W-:-:S05]  /*2e90*/  @!P2 IADD3 R30, P1, P4, R6, R40, R30 ;  /* 0x00000028061ea210 */ /* 0x001fca0007c3e01e */
[----:B------:R-:W0:Y:S01]  /*2ea0*/  @!P0 LDC.64 R42, c[0x0][0x5c0] ;  /* 0x00017000ff2a8b82 */ /* 0x000e220000000a00 */
[----:B------:R-:W-:Y:S02]  /*2eb0*/  @!P2 IADD3.X R31, R16, R41, R31, P1, P4 ;  /* 0x00000029101fa210 */ /* 0x000fe40000fe841f */
[----:B--2---:R-:W-:-:S04]  /*2ec0*/  LOP3.LUT R14, R14, 0xff, RZ, 0xc0, !PT ;  /* 0x000000ff0e0e7812 */ /* 0x004fc800078ec0ff */
[----:B------:R-:W-:-:S05]  /*2ed0*/  F2FP.F16.E4M3.UNPACK_B R14, R14 ;  /* 0x0000000eff0e723e */ /* 0x000fca00020006ff */
[----:B------:R-:W-:-:S05]  /*2ee0*/  HADD2.F32 R14, -RZ, R14.H0_H0 ;  /* 0x2000000eff0e7230 */ /* 0x000fca0000004100 */
[----:B------:R-:W-:-:S04]  /*2ef0*/  FMUL R14, R14, R3 ;  /* 0x000000030e0e7220 */ /* 0x000fc80000400000 */
[----:B------:R-:W-:-:S05]  /*2f00*/  FFMA R14, R49, R2, R14 ;  /* 0x00000002310e7223 */ /* 0x000fca000000000e */
[----:B------:R-:W-:Y:S02]  /*2f10*/  F2FP.SATFINITE.E4M3.F32.PACK_AB_MERGE_C R41, RZ, R14, RZ ;  /* 0x0000000eff29723e */ /* 0x000fe400048070ff */
[----:B------:R-:W-:-:S03]  /*2f20*/  PRMT R14, RZ, 0x7610, R14 ;  /* 0x00007610ff0e7816 */ /* 0x000fc6000000000e */
[----:B------:R0:W-:Y:S04]  /*2f30*/  @!P2 STG.E.U8 desc[UR22][R30.64], R41 ;  /* 0x000000291e00a986 */ /* 0x0001e8000c101116 */
[----:B------:R2:W3:Y:S01]  /*2f40*/  @!P0 LDG.E.U8 R14, desc[UR22][R32.64+0x1] ;  /* 0x00000116200e8981 */ /* 0x0004e2000c1e1100 */
[----:B------:R-:W-:Y:S02]  /*2f50*/  IADD3 R37, P1, R27, 0x88, RZ ;  /* 0x000000881b257810 */ /* 0x000fe40007f3e0ff */
[----:B-1----:R-:W-:-:S04]  /*2f60*/  @!P0 LEA R39, P4, R4, R6, 0x7 ;  /* 0x0000000604278211 */ /* 0x002fc800078838ff */
[----:B0-----:R-:W-:Y:S01]  /*2f70*/  @!P0 IADD3 R30, P5, R39, R42, RZ ;  /* 0x0000002a271e8210 */ /* 0x001fe20007fbe0ff */
[----:B--2---:R-:W-:Y:S01]  /*2f80*/  IMAD.WIDE.U32 R32, R37, UR8, R18 ;  /* 0x0000000825207c25 */ /* 0x004fe2000f8e0012 */
[----:B---3--:R-:W-:-:S04]  /*2f90*/  LOP3.LUT R14, R14, 0xff, RZ, 0xc0, !PT ;  /* 0x000000ff0e0e7812 */ /* 0x008fc800078ec0ff */
[----:B------:R-:W-:-:S05]  /*2fa0*/  F2FP.F16.E4M3.UNPACK_B R14, R14 ;  /* 0x0000000eff0e723e */ /* 0x000fca00020006ff */
[----:B------:R-:W-:-:S05]  /*2fb0*/  HADD2.F32 R14, -RZ, R14.H0_H0 ;  /* 0x2000000eff0e7230 */ /* 0x000fca0000004100 */
[----:B------:R-:W-:Y:S01]  /*2fc0*/  FMUL R35, R14, R3 ;  /* 0x000000030e237220 */ /* 0x000fe20000400000 */
[----:B------:R-:W-:Y:S01]  /*2fd0*/  IMAD.X R14, RZ, RZ, R15, P1 ;  /* 0x000000ffff0e7224 */ /* 0x000fe200008e060f */
[----:B------:R-:W-:Y:S02]  /*2fe0*/  ISETP.GE.AND P1, PT, R22, 0x89, PT ;  /* 0x000000891600780c */ /* 0x000fe40003f26270 */
[----:B------:R-:W-:Y:S01]  /*2ff0*/  FFMA R35, R48, R2, R35 ;  /* 0x0000000230237223 */ /* 0x000fe20000000023 */
[----:B------:R-:W-:Y:S01]  /*3000*/  IMAD R34, R14, UR8, RZ ;  /* 0x000000080e227c24 */ /* 0x000fe2000f8e02ff */
[----:B------:R-:W-:Y:S02]  /*3010*/  ISETP.LT.OR P2, PT, R20, 0x1, !P1 ;  /* 0x000000011400780c */ /* 0x000fe40004f41670 */
[----:B------:R-:W-:Y:S01]  /*3020*/  @!P0 LEA.HI.X R14, R4, R16, R5, 0x7, P4 ;  /* 0x00000010040e8211 */ /* 0x000fe200020f3c05 */
[----:B------:R-:W-:Y:S01]  /*3030*/  IMAD R37, R37, UR9, R34 ;  /* 0x0000000925257c24 */ /* 0x000fe2000f8e0222 */
[----:B------:R-:W-:-:S02]  /*3040*/  IADD3 R34, P4, R32, UR10, RZ ;  /* 0x0000000a20227c10 */ /* 0x000fc4000ff9e0ff */
[----:B------:R-:W-:Y:S01]  /*3050*/  F2FP.SATFINITE.E4M3.F32.PACK_AB_MERGE_C R39, RZ, R35, RZ ;  /* 0x00000023ff27723e */ /* 0x000fe200048070ff */
[----:B------:R-:W-:Y:S01]  /*3060*/  @!P0 IMAD.X R31, R14, 0x1, R43, P5 ;  /* 0x000000010e1f8824 */ /* 0x000fe200028e062b */
[----:B------:R-:W-:Y:S02]  /*3070*/  PRMT R14, RZ, 0x7610, R14 ;  /* 0x00007610ff0e7816 */ /* 0x000fe4000000000e */
[----:B------:R-:W-:Y:S02]  /*3080*/  IADD3.X R35, R33, UR11, R37, P4, !PT ;  /* 0x0000000b21237c10 */ /* 0x000fe4000a7fe425 */
[----:B------:R0:W-:Y:S01]  /*3090*/  @!P0 STG.E.U8 desc[UR22][R30.64+0x1], R39 ;  /* 0x000001271e008986 */ /* 0x0001e2000c101116 */
[----:B------:R-:W1:Y:S03]  /*30a0*/  @!P2 LDC.64 R40, c[0x0][0x5c0] ;  /* 0x00017000ff28ab82 */ /* 0x000e660000000a00 */
[----:B------:R-:W2:Y:S01]  /*30b0*/  @!P2 LDG.E.U8 R14, desc[UR22][R34.64] ;  /* 0x00000016220ea981 */ /* 0x000ea2000c1e1100 */
[----:B------:R-:W-:-:S02]  /*30c0*/  @!P2 IADD3 R33, P0, R6, UR12, RZ ;  /* 0x0000000c0621ac10 */ /* 0x000fc4000ff1e0ff */
[----:B------:R-:W-:Y:S02]  /*30d0*/  ISETP.LT.OR P1, PT, R20, 0x2, !P1 ;  /* 0x000000021400780c */ /* 0x000fe40004f21670 */
[----:B------:R-:W-:Y:S02]  /*30e0*/  @!P2 LEA R33, P4, R4, R33, 0x7 ;  /* 0x000000210421a211 */ /* 0x000fe400078838ff */
[----:B------:R-:W-:-:S04]  /*30f0*/  @!P2 IADD3.X R36, R16, UR7, RZ, P0, !PT ;  /* 0x000000071024ac10 */ /* 0x000fc800087fe4ff */
[----:B0-----:R-:W-:Y:S02]  /*3100*/  @!P2 LEA.HI.X R30, R4, R36, R5, 0x7, P4 ;  /* 0x00000024041ea211 */ /* 0x001fe400020f3c05 */
[----:B-1----:R-:W-:-:S05]  /*3110*/  @!P2 IADD3 R32, P0, R33, R40, RZ ;  /* 0x000000282120a210 */ /* 0x002fca0007f1e0ff */
[----:B------:R-:W-:Y:S02]  /*3120*/  @!P2 IMAD.X R33, R30, 0x1, R41, P0 ;  /* 0x000000011e21a824 */ /* 0x000fe400000e0629 */
[----:B------:R-:W0:Y:S01]  /*3130*/  @!P1 LDC.64 R40, c[0x0][0x5c0] ;  /* 0x00017000ff289b82 */ /* 0x000e220000000a00 */
        /* <DEDUP_REMOVED lines=8> */
[----:B------:R0:W2:Y:S01]  /*31c0*/  @!P1 LDG.E.U8 R14, desc[UR22][R34.64+0x1] ;  /* 0x00000116220e9981 */ /* 0x0000a2000c1e1100 */
[----:B------:R-:W-:Y:S02]  /*31d0*/  IADD3 R37, P0, R27, 0x100, RZ ;  /* 0x000001001b257810 */ /* 0x000fe40007f1e0ff */
[----:B------:R-:W-:-:S04]  /*31e0*/  @!P1 IADD3 R39, P2, R6, UR12, RZ ;  /* 0x0000000c06279c10 */ /* 0x000fc8000ff5e0ff */
[----:B------:R-:W-:Y:S01]  /*31f0*/  @!P1 LEA R39, P4, R4, R39, 0x7 ;  /* 0x0000002704279211 */ /* 0x000fe200078838ff */
[----:B-1----:R-:W-:-:S03]  /*3200*/  IMAD.WIDE.U32 R30, R37, UR8, R18 ;  /* 0x00000008251e7c25 */ /* 0x002fc6000f8e0012 */
[----:B0-----:R-:W-:Y:S02]  /*3210*/  @!P1 IADD3 R34, P5, R39, R40, RZ ;  /* 0x0000002827229210 */ /* 0x001fe40007fbe0ff */
[----:B--2---:R-:W-:-:S04]  /*3220*/  LOP3.LUT R14, R14, 0xff, RZ, 0xc0, !PT ;  /* 0x000000ff0e0e7812 */ /* 0x004fc800078ec0ff */
[----:B------:R-:W-:-:S05]  /*3230*/  F2FP.F16.E4M3.UNPACK_B R14, R14 ;  /* 0x0000000eff0e723e */ /* 0x000fca00020006ff */
[----:B------:R-:W-:-:S05]  /*3240*/  HADD2.F32 R14, -RZ, R14.H0_H0 ;  /* 0x2000000eff0e7230 */ /* 0x000fca0000004100 */
[----:B------:R-:W-:Y:S01]  /*3250*/  FMUL R29, R14, R3 ;  /* 0x000000030e1d7220 */ /* 0x000fe20000400000 */
[----:B------:R-:W-:Y:S01]  /*3260*/  IMAD.X R14, RZ, RZ, R15, P0 ;  /* 0x000000ffff0e7224 */ /* 0x000fe200000e060f */
[----:B------:R-:W-:Y:S02]  /*3270*/  ISETP.GE.AND P0, PT, R22, 0x101, PT ;  /* 0x000001011600780c */ /* 0x000fe40003f06270 */
[----:B------:R-:W-:Y:S01]  /*3280*/  FFMA R29, R26, R2, R29 ;  /* 0x000000021a1d7223 */ /* 0x000fe2000000001d */
[----:B------:R-:W-:Y:S01]  /*3290*/  @!P1 IADD3.X R26, R16, UR7, RZ, P2, !PT ;  /* 0x00000007101a9c10 */ /* 0x000fe200097fe4ff */
        /* <DEDUP_REMOVED lines=12> */
[----:B------:R-:W-:Y:S01]  /*3360*/  IMAD.WIDE.U32 R30, R4, 0x100, RZ ;  /* 0x00000100041e7825 */ /* 0x000fe200078e00ff */
[----:B------:R-:W-:-:S03]  /*3370*/  ISETP.LT.OR P0, PT, R20, 0x2, !P0 ;  /* 0x000000021400780c */ /* 0x000fc60004701670 */
[----:B------:R-:W-:-:S04]  /*3380*/  IMAD.SHL.U32 R29, R5, 0x100, RZ ;  /* 0x00000100051d7824 */ /* 0x000fc800078e00ff */
[----:B------:R-:W-:Y:S01]  /*3390*/  IMAD.IADD R26, R31, 0x1, R29 ;  /* 0x000000011f1a7824 */ /* 0x000fe200078e021d */
[----:B-1----:R-:W-:-:S04]  /*33a0*/  @!P2 IADD3 R30, P1, P4, R6, R36, R30 ;  /* 0x00000024061ea210 */ /* 0x002fc80007c3e01e */
[----:B------:R-:W-:Y:S02]  /*33b0*/  @!P2 IADD3.X R31, R16, R37, R26, P1, P4 ;  /* 0x00000025101fa210 */ /* 0x000fe40000fe841a */
[----:B------:R-:W1:Y:S01]  /*33c0*/  @!P0 LDC.64 R36, c[0x0][0x5c0] ;  /* 0x00017000ff248b82 */ /* 0x000e620000000a00 */
[----:B--2---:R-:W-:-:S04]  /*33d0*/  LOP3.LUT R14, R14, 0xff, RZ, 0xc0, !PT ;  /* 0x000000ff0e0e7812 */ /* 0x004fc800078ec0ff */
[----:B------:R-:W-:-:S05]  /*33e0*/  F2FP.F16.E4M3.UNPACK_B R14, R14 ;  /* 0x0000000eff0e723e */ /* 0x000fca00020006ff */
[----:B------:R-:W-:-:S05]  /*33f0*/  HADD2.F32 R14, -RZ, R14.H0_H0 ;  /* 0x2000000eff0e7230 */ /* 0x000fca0000004100 */
[----:B------:R-:W-:-:S04]  /*3400*/  FMUL R14, R14, R3 ;  /* 0x000000030e0e7220 */ /* 0x000fc80000400000 */
[----:B------:R-:W-:-:S05]  /*3410*/  FFMA R14, R25, R2, R14 ;  /* 0x00000002190e7223 */ /* 0x000fca000000000e */
[----:B0-----:R-:W-:Y:S02]  /*3420*/  F2FP.SATFINITE.E4M3.F32.PACK_AB_MERGE_C R35, RZ, R14, RZ ;  /* 0x0000000eff23723e */ /* 0x001fe400048070ff */
[----:B------:R-:W-:-:S03]  /*3430*/  PRMT R14, RZ, 0x7610, R14 ;  /* 0x00007610ff0e7816 */ /* 0x000fc6000000000e */
[----:B------:R0:W-:Y:S04]  /*3440*/  @!P2 STG.E.U8 desc[UR22][R30.64], R35 ;  /* 0x000000231e00a986 */ /* 0x0001e8000c101116 */
[----:B------:R2:W3:Y:S01]  /*3450*/  @!P0 LDG.E.U8 R14, desc[UR22][R32.64+0x1] ;  /* 0x00000116200e8981 */ /* 0x0004e2000c1e1100 */
[----:B------:R-:W-:-:S05]  /*3460*/  IADD3 R29, P1, R27, 0x108, RZ ;  /* 0x000001081b1d7810 */ /* 0x000fca0007f3e0ff */
[----:B------:R-:W-:Y:S01]  /*3470*/  IMAD.X R26, RZ, RZ, R15, P1 ;  /* 0x000000ffff1a7224 */ /* 0x000fe200008e060f */
[----:B------:R-:W-:Y:S01]  /*3480*/  ISETP.GE.AND P1, PT, R22, 0x109, PT ;  /* 0x000001091600780c */ /* 0x000fe20003f26270 */
[----:B0-----:R-:W-:-:S03]  /*3490*/  IMAD.WIDE.U32 R30, R29, UR8, R18 ;  /* 0x000000081d1e7c25 */ /* 0x001fc6000f8e0012 */
[----:B------:R-:W-:Y:S01]  /*34a0*/  ISETP.LT.OR P2, PT, R20, 0x1, !P1 ;  /* 0x000000011400780c */ /* 0x000fe20004f41670 */
[----:B--2---:R-:W-:-:S04]  /*34b0*/  IMAD R32, R26, UR8, RZ ;  /* 0x000000081a207c24 */ /* 0x004fc8000f8e02ff */
[----:B------:R-:W-:Y:S01]  /*34c0*/  IMAD R29, R29, UR9, R32 ;  /* 0x000000091d1d7c24 */ /* 0x000fe2000f8e0220 */
[----:B---3--:R-:W-:-:S04]  /*34d0*/  LOP3.LUT R14, R14, 0xff, RZ, 0xc0, !PT ;  /* 0x000000ff0e0e7812 */ /* 0x008fc800078ec0ff */
[----:B------:R-:W-:-:S05]  /*34e0*/  F2FP.F16.E4M3.UNPACK_B R14, R14 ;  /* 0x0000000eff0e723e */ /* 0x000fca00020006ff */
[----:B------:R-:W-:-:S05]  /*34f0*/  HADD2.F32 R14, -RZ, R14.H0_H0 ;  /* 0x2000000eff0e7230 */ /* 0x000fca0000004100 */
[----:B------:R-:W-:-:S04]  /*3500*/  FMUL R25, R14, R3 ;  /* 0x000000030e197220 */ /* 0x000fc80000400000 */
[----:B------:R-:W-:Y:S01]  /*3510*/  FFMA R14, R24, R2, R25 ;  /* 0x00000002180e7223 */ /* 0x000fe20000000019 */
[----:B------:R-:W-:-:S04]  /*3520*/  @!P0 LEA R25, P4, R4, R6, 0x8 ;  /* 0x0000000604198211 */ /* 0x000fc800078840ff */
[----:B-1----:R-:W-:Y:S02]  /*3530*/  @!P0 IADD3 R24, P5, R25, R36, RZ ;  /* 0x0000002419188210 */ /* 0x002fe40007fbe0ff */
[----:B------:R-:W-:Y:S02]  /*3540*/  @!P0 LEA.HI.X R26, R4, R16, R5, 0x8, P4 ;  /* 0x00000010041a8211 */ /* 0x000fe400020f4405 */
[----:B------:R-:W-:Y:S02]  /*3550*/  IADD3 R32, P4, R30, UR10, RZ ;  /* 0x0000000a1e207c10 */ /* 0x000fe4000ff9e0ff */
[----:B------:R-:W-:Y:S01]  /*3560*/  F2FP.SATFINITE.E4M3.F32.PACK_AB_MERGE_C R35, RZ, R14, RZ ;  /* 0x0000000eff23723e */ /* 0x000fe200048070ff */
[----:B------:R-:W-:Y:S01]  /*3570*/  @!P0 IMAD.X R25, R26, 0x1, R37, P5 ;  /* 0x000000011a198824 */ /* 0x000fe200028e0625 */
[----:B------:R-:W-:Y:S01]  /*3580*/  PRMT R14, RZ, 0x7610, R14 ;  /* 0x00007610ff0e7816 */ /* 0x000fe2000000000e */
[----:B------:R-:W0:Y:S01]  /*3590*/  @!P2 LDC.64 R36, c[0x0][0x5c0] ;  /* 0x00017000ff24ab82 */ /* 0x000e220000000a00 */
[----:B------:R-:W-:-:S02]  /*35a0*/  IADD3.X R33, R31, UR11, R29, P4, !PT ;  /* 0x0000000b1f217c10 */ /* 0x000fc4000a7fe41d */
[----:B------:R1:W-:Y:S04]  /*35b0*/  @!P0 STG.E.U8 desc[UR22][R24.64+0x1], R35 ;  /* 0x0000012318008986 */ /* 0x0003e8000c101116 */
[----:B------:R-:W2:Y:S01]  /*35c0*/  @!P2 LDG.E.U8 R14, desc[UR22][R32.64] ;  /* 0x00000016200ea981 */ /* 0x000ea2000c1e1100 */
[----:B------:R-:W-:Y:S02]  /*35d0*/  @!P2 IADD3 R31, P4, R6, UR12, RZ ;  /* 0x0000000c061fac10 */ /* 0x000fe4000ff9e0ff */
[----:B------:R-:W-:Y:S02]  /*35e0*/  ISETP.LT.OR P1, PT, R20, 0x2, !P1 ;  /* 0x000000021400780c */ /* 0x000fe40004f21670 */
[----:B------:R-:W-:Y:S02]  /*35f0*/  @!P2 LEA R31, P0, R4, R31, 0x8 ;  /* 0x0000001f041fa211 */ /* 0x000fe400078040ff */
[----:B------:R-:W-:-:S04]  /*3600*/  @!P2 IADD3.X R26, R16, UR7, RZ, P4, !PT ;  /* 0x00000007101aac10 */ /* 0x000fc8000a7fe4ff */
[----:B-1----:R-:W-:-:S05]  /*3610*/  @!P2 LEA.HI.X R24, R4, R26, R5, 0x8, P0 ;  /* 0x0000001a0418a211 */ /* 0x002fca00000f4405 */
[----:B------:R-:W1:Y:S01]  /*3620*/  @!P1 LDC.64 R34, c[0x0][0x5c0] ;  /* 0x00017000ff229b82 */ /* 0x000e620000000a00 */
[----:B0-----:R-:W-:-:S05]  /*3630*/  @!P2 IADD3 R30, P4, R31, R36, RZ ;  /* 0x000000241f1ea210 */ /* 0x001fca0007f9e0ff */
[----:B------:R-:W-:Y:S01]  /*3640*/  @!P2 IMAD.X R31, R24, 0x1, R37, P4 ;  /* 0x00000001181fa824 */ /* 0x000fe200020e0625 */
        /* <DEDUP_REMOVED lines=10> */
[----:B------:R-:W-:-:S03]  /*36f0*/  @!P1 IADD3 R29, P2, R6, UR12, RZ ;  /* 0x0000000c061d9c10 */ /* 0x000fc6000ff5e0ff */
[----:B------:R-:W-:Y:S01]  /*3700*/  IMAD.X R24, RZ, RZ, R15, P0 ;  /* 0x000000ffff187224 */ /* 0x000fe200000e060f */
[----:B------:R-:W-:Y:S02]  /*3710*/  ISETP.GE.AND P0, PT, R22, 0x181, PT ;  /* 0x000001811600780c */ /* 0x000fe40003f06270 */
[----:B------:R-:W-:Y:S01]  /*3720*/  @!P1 LEA R29, P4, R4, R29, 0x8 ;  /* 0x0000001d041d9211 */ /* 0x000fe200078840ff */
[----:B------:R-:W-:Y:S02]  /*3730*/  IMAD R26, R24, UR8, RZ ;  /* 0x00000008181a7c24 */ /* 0x000fe4000f8e02ff */
[----:B0-----:R-:W-:Y:S01]  /*3740*/  IMAD.WIDE.U32 R24, R23, UR8, R18 ;  /* 0x0000000817187c25 */ /* 0x001fe2000f8e0012 */
[----:B-1----:R-:W-:-:S03]  /*3750*/  @!P1 IADD3 R32, P5, R29, R34, RZ ;  /* 0x000000221d209210 */ /* 0x002fc60007fbe0ff */
[----:B------:R-:W-:Y:S01]  /*3760*/  IMAD R23, R23, UR9, R26 ;  /* 0x0000000917177c24 */ /* 0x000fe2000f8e021a */
[----:B--2---:R-:W-:-:S04]  /*3770*/  LOP3.LUT R14, R14, 0xff, RZ, 0xc0, !PT ;  /* 0x000000ff0e0e7812 */ /* 0x004fc800078ec0ff */
[----:B------:R-:W-:-:S05]  /*3780*/  F2FP.F16.E4M3.UNPACK_B R14, R14 ;  /* 0x0000000eff0e723e */ /* 0x000fca00020006ff */
[----:B------:R-:W-:-:S05]  /*3790*/  HADD2.F32 R14, -RZ, R14.H0_H0 ;  /* 0x2000000eff0e7230 */ /* 0x000fca0000004100 */
[----:B------:R-:W-:-:S04]  /*37a0*/  FMUL R14, R14, R3 ;  /* 0x000000030e0e7220 */ /* 0x000fc80000400000 */
[----:B------:R-:W-:Y:S01]  /*37b0*/  FFMA R14, R17, R2, R14 ;  /* 0x00000002110e7223 */ /* 0x000fe2000000000e */
[----:B------:R-:W-:Y:S02]  /*37c0*/  @!P1 IADD3.X R17, R16, UR7, RZ, P2, !PT ;  /* 0x0000000710119c10 */ /* 0x000fe400097fe4ff */
[----:B------:R-:W-:Y:S02]  /*37d0*/  ISETP.LT.OR P2, PT, R20, 0x1, !P0 ;  /* 0x000000011400780c */ /* 0x000fe40004741670 */
[----:B------:R-:W-:Y:S02]  /*37e0*/  @!P1 LEA.HI.X R34, R4, R17, R5, 0x8, P4 ;  /* 0x0000001104229211 */ /* 0x000fe400020f4405 */
[----:B------:R-:W-:Y:S02]  /*37f0*/  IADD3 R30, P4, R24, UR10, RZ ;  /* 0x0000000a181e7c10 */ /* 0x000fe4000ff9e0ff */
[----:B------:R-:W-:Y:S01]  /*3800*/  F2FP.SATFINITE.E4M3.F32.PACK_AB_MERGE_C R17, RZ, R14, RZ ;  /* 0x0000000eff11723e */ /* 0x000fe200048070ff */
[----:B------:R-:W-:Y:S01]  /*3810*/  @!P1 IMAD.X R33, R34, 0x1, R35, P5 ;  /* 0x0000000122219824 */ /* 0x000fe200028e0623 */
[----:B------:R-:W-:-:S02]  /*3820*/  PRMT R14, RZ, 0x7610, R14 ;  /* 0x00007610ff0e7816 */ /* 0x000fc4000000000e */
[----:B------:R-:W-:Y:S02]  /*3830*/  IADD3.X R31, R25, UR11, R23, P4, !PT ;  /* 0x0000000b191f7c10 */ /* 0x000fe4000a7fe417 */
[----:B------:R0:W-:Y:S01]  /*3840*/  @!P1 STG.E.U8 desc[UR22][R32.64+0x1], R17 ;  /* 0x0000011120009986 */ /* 0x0001e2000c101116 */
[----:B------:R-:W1:Y:S03]  /*3850*/  @!P2 LDC.64 R34, c[0x0][0x5c0] ;  /* 0x00017000ff22ab82 */ /* 0x000e660000000a00 */
[----:B------:R-:W2:Y:S01]  /*3860*/  @!P2 LDG.E.U8 R14, desc[UR22][R30.64] ;  /* 0x000000161e0ea981 */ /* 0x000ea2000c1e1100 */
[----:B------:R-:W-:Y:S01]  /*3870*/  @!P2 IMAD.MOV.U32 R24, RZ, RZ, R6 ;  /* 0x000000ffff18a224 */ /* 0x000fe200078e0006 */
[----:B------:R-:W-:Y:S01]  /*3880*/  ISETP.LT.OR P0, PT, R20, 0x2, !P0 ;  /* 0x000000021400780c */ /* 0x000fe20004701670 */
[----:B------:R-:W-:Y:S02]  /*3890*/  @!P2 IMAD.MOV.U32 R25, RZ, RZ, R16 ;  /* 0x000000ffff19a224 */ /* 0x000fe400078e0010 */
[----:B------:R-:W-:-:S04]  /*38a0*/  @!P2 IMAD.WIDE.U32 R24, R4, 0x180, R24 ;  /* 0x000001800418a825 */ /* 0x000fc800078e0018 */
[----:B0-----:R-:W-:-:S06]  /*38b0*/  @!P2 IMAD R17, R5, 0x180, RZ ;  /* 0x000001800511a824 */ /* 0x001fcc00078e02ff */
[----:B------:R-:W0:Y:S01]  /*38c0*/  @!P0 LDC.64 R32, c[0x0][0x5c0] ;  /* 0x00017000ff208b82 */ /* 0x000e220000000a00 */
[----:B-1----:R-:W-:-:S04]  /*38d0*/  @!P2 IADD3 R24, P1, R24, R34, RZ ;  /* 0x000000221818a210 */ /* 0x002fc80007f3e0ff */
[----:B------:R-:W-:Y:S02]  /*38e0*/  @!P2 IADD3.X R25, R35, R25, R17, P1, !PT ;  /* 0x000000192319a210 */ /* 0x000fe40000ffe411 */
        /* <DEDUP_REMOVED lines=8> */
[----:B------:R-:W2:Y:S01]  /*3970*/  @!P0 LDG.E.U8 R14, desc[UR22][R30.64+0x1] ;  /* 0x000001161e0e8981 */ /* 0x000ea2000c1e1100 */
[----:B------:R-:W-:-:S05]  /*3980*/  IADD3 R27, P1, R27, 0x188, RZ ;  /* 0x000001881b1b7810 */ /* 0x000fca0007f3e0ff */
[----:B------:R-:W-:Y:S01]  /*3990*/  IMAD.X R17, RZ, RZ, R15, P1 ;  /* 0x000000ffff117224 */ /* 0x000fe200008e060f */
[----:B------:R-:W-:Y:S01]  /*39a0*/  ISETP.GE.AND P1, PT, R22, 0x189, PT ;  /* 0x000001891600780c */ /* 0x000fe20003f26270 */
[----:B------:R-:W-:Y:S02]  /*39b0*/  @!P0 IMAD.MOV.U32 R15, RZ, RZ, R16 ;  /* 0x000000ffff0f8224 */ /* 0x000fe400078e0010 */
[----:B-1----:R-:W-:Y:S01]  /*39c0*/  IMAD R24, R17, UR8, RZ ;  /* 0x0000000811187c24 */ /* 0x002fe2000f8e02ff */
[----:B------:R-:W-:Y:S01]  /*39d0*/  ISETP.LT.OR P2, PT, R20, 0x1, !P1 ;  /* 0x000000011400780c */ /* 0x000fe20004f41670 */
[----:B------:R-:W-:-:S04]  /*39e0*/  IMAD.WIDE.U32 R18, R27, UR8, R18 ;  /* 0x000000081b127c25 */ /* 0x000fc8000f8e0012 */
[----:B------:R-:W-:Y:S01]  /*39f0*/  @!P0 IMAD R17, R5, 0x180, RZ ;  /* 0x0000018005118824 */ /* 0x000fe200078e02ff */
[----:B------:R-:W-:Y:S01]  /*3a00*/  IADD3 R18, P4, R18, UR10, RZ ;  /* 0x0000000a12127c10 */ /* 0x000fe2000ff9e0ff */
[----:B------:R-:W-:-:S05]  /*3a10*/  IMAD R27, R27, UR9, R24 ;  /* 0x000000091b1b7c24 */ /* 0x000fca000f8e0218 */
[----:B------:R-:W-:Y:S02]  /*3a20*/  IADD3.X R19, R19, UR11, R27, P4, !PT ;  /* 0x0000000b13137c10 */ /* 0x000fe4000a7fe41b */
[----:B------:R-:W1:Y:S01]  /*3a30*/  @!P2 LDC.64 R26, c[0x0][0x5c0] ;  /* 0x00017000ff1aab82 */ /* 0x000e620000000a00 */
[----:B--2---:R-:W-:-:S04]  /*3a40*/  LOP3.LUT R14, R14, 0xff, RZ, 0xc0, !PT ;  /* 0x000000ff0e0e7812 */ /* 0x004fc800078ec0ff */
[----:B------:R-:W-:-:S05]  /*3a50*/  F2FP.F16.E4M3.UNPACK_B R14, R14 ;  /* 0x0000000eff0e723e */ /* 0x000fca00020006ff */
[----:B------:R-:W-:-:S05]  /*3a60*/  HADD2.F32 R14, -RZ, R14.H0_H0 ;  /* 0x2000000eff0e7230 */ /* 0x000fca0000004100 */
[----:B------:R-:W-:-:S04]  /*3a70*/  FMUL R14, R14, R3 ;  /* 0x000000030e0e7220 */ /* 0x000fc80000400000 */
[----:B------:R-:W-:Y:S01]  /*3a80*/  FFMA R13, R13, R2, R14 ;  /* 0x000000020d0d7223 */ /* 0x000fe2000000000e */
[----:B------:R-:W-:-:S04]  /*3a90*/  @!P0 IMAD.MOV.U32 R14, RZ, RZ, R6 ;  /* 0x000000ffff0e8224 */ /* 0x000fc800078e0006 */
[----:B------:R-:W-:-:S03]  /*3aa0*/  @!P0 IMAD.WIDE.U32 R14, R4, 0x180, R14 ;  /* 0x00000180040e8825 */ /* 0x000fc600078e000e */
[----:B0-----:R-:W-:-:S04]  /*3ab0*/  @!P0 IADD3 R22, P5, R14, R32, RZ ;  /* 0x000000200e168210 */ /* 0x001fc80007fbe0ff */
[----:B------:R-:W-:Y:S02]  /*3ac0*/  @!P0 IADD3.X R23, R33, R15, R17, P5, !PT ;  /* 0x0000000f21178210 */ /* 0x000fe40002ffe411 */
[----:B------:R-:W-:Y:S02]  /*3ad0*/  F2FP.SATFINITE.E4M3.F32.PACK_AB_MERGE_C R17, RZ, R13, RZ ;  /* 0x0000000dff11723e */ /* 0x000fe400048070ff */
[----:B------:R-:W-:-:S03]  /*3ae0*/  PRMT R13, RZ, 0x7610, R13 ;  /* 0x00007610ff0d7816 */ /* 0x000fc6000000000d */
[----:B------:R0:W-:Y:S04]  /*3af0*/  @!P0 STG.E.U8 desc[UR22][R22.64+0x1], R17 ;  /* 0x0000011116008986 */ /* 0x0001e8000c101116 */
[----:B------:R-:W2:Y:S01]  /*3b00*/  @!P2 LDG.E.U8 R13, desc[UR22][R18.64] ;  /* 0x00000016120da981 */ /* 0x000ea2000c1e1100 */
[----:B------:R-:W-:Y:S01]  /*3b10*/  @!P2 IADD3 R14, P0, R6, UR12, RZ ;  /* 0x0000000c060eac10 */ /* 0x000fe2000ff1e0ff */
[----:B------:R-:W-:Y:S01]  /*3b20*/  BSSY B1, `(.L_x_33) ;  /* 0x0000011000017945 */ /* 0x000fe20003800000 */
[----:B------:R-:W-:Y:S02]  /*3b30*/  ISETP.LT.OR P1, PT, R20, 0x2, !P1 ;  /* 0x000000021400780c */ /* 0x000fe40004f21670 */
[----:B------:R-:W-:-:S03]  /*3b40*/  @!P2 IADD3.X R15, R16, UR7, RZ, P0, !PT ;  /* 0x00000007100fac10 */ /* 0x000fc600087fe4ff */
[----:B------:R-:W-:-:S03]  /*3b50*/  @!P2 IMAD.WIDE.U32 R14, R4, 0x180, R14 ;  /* 0x00000180040ea825 */ /* 0x000fc600078e000e */
[----:B-1----:R-:W-:Y:S02]  /*3b60*/  @!P2 IADD3 R14, P0, R14, R26, RZ ;  /* 0x0000001a0e0ea210 */ /* 0x002fe40007f1e0ff */
[----:B--2---:R-:W-:-:S04]  /*3b70*/  LOP3.LUT R13, R13, 0xff, RZ, 0xc0, !PT ;  /* 0x000000ff0d0d7812 */ /* 0x004fc800078ec0ff */
[----:B------:R-:W-:-:S05]  /*3b80*/  F2FP.F16.E4M3.UNPACK_B R13, R13 ;  /* 0x0000000dff0d723e */ /* 0x000fca00020006ff */
[----:B------:R-:W-:Y:S02]  /*3b90*/  HADD2.F32 R24, -RZ, R13.H0_H0 ;  /* 0x2000000dff187230 */ /* 0x000fe40000004100 */
[----:B------:R-:W-:-:S03]  /*3ba0*/  @!P2 IMAD R13, R5, 0x180, RZ ;  /* 0x00000180050da824 */ /* 0x000fc600078e02ff */
[----:B------:R-:W-:Y:S02]  /*3bb0*/  FMUL R24, R24, R3 ;  /* 0x0000000318187220 */ /* 0x000fe40000400000 */
[----:B------:R-:W-:Y:S02]  /*3bc0*/  @!P2 IADD3.X R15, R27, R13, R15, P0, !PT ;  /* 0x0000000d1b0fa210 */ /* 0x000fe400007fe40f */
[----:B------:R-:W-:Y:S01]  /*3bd0*/  FFMA R24, R11, R2, R24 ;  /* 0x000000020b187223 */ /* 0x000fe20000000018 */
[----:B------:R-:W-:-:S04]  /*3be0*/  PRMT R11, RZ, 0x7610, R11 ;  /* 0x00007610ff0b7816 */ /* 0x000fc8000000000b */
[----:B------:R-:W-:-:S05]  /*3bf0*/  F2FP.SATFINITE.E4M3.F32.PACK_AB_MERGE_C R13, RZ, R24, RZ ;  /* 0x00000018ff0d723e */ /* 0x000fca00048070ff */
[----:B------:R0:W-:Y:S01]  /*3c00*/  @!P2 STG.E.U8 desc[UR22][R14.64], R13 ;  /* 0x0000000d0e00a986 */ /* 0x0001e2000c101116 */
[----:B------:R-:W-:Y:S05]  /*3c10*/  @P1 BRA `(.L_x_34) ;  /* 0x0000000000041947 */ /* 0x000fea0003800000 */
[----:B------:R1:W5:Y:S02]  /*3c20*/  LDG.E.U8 R11, desc[UR22][R18.64+0x1] ;  /* 0x00000116120b7981 */ /* 0x000364000c1e1100 */
.L_x_34:
[----:B------:R-:W-:Y:S05]  /*3c30*/  BSYNC B1 ;  /* 0x0000000000017941 */ /* 0x000fea0003800000 */
.L_x_33:
[----:B------:R-:W-:Y:S05]  /*3c40*/  @P1 BRA `(.L_x_35) ;  /* 0x0000000c000c1947 */ /* 0x000fea0003800000 */
[----:B-----5:R-:W-:Y:S01]  /*3c50*/  LOP3.LUT R11, R11, 0xff, RZ, 0xc0, !PT ;  /* 0x000000ff0b0b7812 */ /* 0x020fe200078ec0ff */
[----:B------:R-:W-:Y:S01]  /*3c60*/  ULDC.64 UR8, c[0x0][0x5c0] ;  /* 0x0001700000087ab9 */ /* 0x000fe20000000a00 */
[----:B------:R-:W-:Y:S01]  /*3c70*/  IADD3 R6, P0, R6, UR12, RZ ;  /* 0x0000000c06067c10 */ /* 0x000fe2000ff1e0ff */
[----:B------:R-:W-:Y:S01]  /*3c80*/  IMAD R5, R5, 0x180, RZ ;  /* 0x0000018005057824 */ /* 0x000fe200078e02ff */
[----:B------:R-:W-:Y:S02]  /*3c90*/  F2FP.F16.E4M3.UNPACK_B R11, R11 ;  /* 0x0000000bff0b723e */ /* 0x000fe400020006ff */
[----:B------:R-:W-:-:S03]  /*3ca0*/  IADD3.X R7, R16, UR7, RZ, P0, !PT ;  /* 0x0000000710077c10 */ /* 0x000fc600087fe4ff */
[----:B0-----:R-:W-:Y:S02]  /*3cb0*/  HADD2.F32 R14, -RZ, R11.H0_H0 ;  /* 0x2000000bff0e7230 */ /* 0x001fe40000004100 */
[----:B------:R-:W-:-:S04]  /*3cc0*/  IMAD.WIDE.U32 R6, R4, 0x180, R6 ;  /* 0x0000018004067825 */ /* 0x000fc800078e0006 */
[----:B------:R-:W-:Y:S01]  /*3cd0*/  FMUL R11, R14, R3 ;  /* 0x000000030e0b7220 */ /* 0x000fe20000400000 */
[----:B------:R-:W-:-:S03]  /*3ce0*/  IADD3 R4, P0, R6, UR8, RZ ;  /* 0x0000000806047c10 */ /* 0x000fc6000ff1e0ff */
[----:B------:R-:W-:Y:S01]  /*3cf0*/  FFMA R11, R10, R2, R11 ;  /* 0x000000020a0b7223 */ /* 0x000fe2000000000b */
[----:B------:R-:W-:-:S04]  /*3d00*/  IADD3.X R5, R5, UR9, R7, P0, !PT ;  /* 0x0000000905057c10 */ /* 0x000fc800087fe407 */
[----:B------:R-:W-:-:S05]  /*3d10*/  F2FP.SATFINITE.E4M3.F32.PACK_AB_MERGE_C R11, RZ, R11, RZ ;  /* 0x0000000bff0b723e */ /* 0x000fca00048070ff */
[----:B------:R2:W-:Y:S01]  /*3d20*/  STG.E.U8 desc[UR22][R4.64+0x1], R11 ;  /* 0x0000010b04007986 */ /* 0x0005e2000c101116 */
[----:B------:R-:W-:Y:S05]  /*3d30*/  BRA `(.L_x_35) ;  /* 0x0000000800d07947 */ /* 0x000fea0003800000 */
.L_x_32:
[----:B------:R-:W-:Y:S01]  /*3d40*/  ISETP.GE.AND P1, PT, R22, 0x9, PT ;  /* 0x000000091600780c */ /* 0x000fe20003f26270 */
[----:B------:R-:W-:Y:S01]  /*3d50*/  IMAD.WIDE.U32 R14, R4, 0x80, RZ ;  /* 0x00000080040e7825 */ /* 0x000fe200078e00ff */
[----:B------:R-:W-:-:S03]  /*3d60*/  ISETP.GE.AND P0, PT, R22, 0x81, PT ;  /* 0x000000811600780c */ /* 0x000fc60003f06270 */
[-C--:B--2---:R-:W-:Y:S01]  /*3d70*/  FMUL R53, R53, R2.reuse ;  /* 0x0000000235357220 */ /* 0x084fe20000400000 */
[C---:B------:R-:W-:Y:S01]  /*3d80*/  ISETP.LT.OR P4, PT, R20.reuse, 0x1, !P1 ;  /* 0x000000011400780c */ /* 0x040fe20004f81670 */
[----:B------:R-:W-:Y:S01]  /*3d90*/  IMAD.SHL.U32 R19, R5, 0x80, RZ ;  /* 0x0000008005137824 */ /* 0x000fe200078e00ff */
[----:B------:R-:W-:Y:S01]  /*3da0*/  ISETP.LT.OR P1, PT, R20, 0x2, !P1 ;  /* 0x000000021400780c */ /* 0x000fe20004f21670 */
[-C--:B------:R-:W-:Y:S01]  /*3db0*/  FMUL R52, R52, R2.reuse ;  /* 0x0000000234347220 */ /* 0x080fe20000400000 */
[C---:B------:R-:W-:Y:S01]  /*3dc0*/  ISETP.LT.OR P6, PT, R20.reuse, 0x1, !P0 ;  /* 0x000000011400780c */ /* 0x040fe200047c1670 */
[----:B------:R-:W-:Y:S01]  /*3dd0*/  IMAD.IADD R19, R15, 0x1, R19 ;  /* 0x000000010f137824 */ /* 0x000fe200078e0213 */
[----:B------:R-:W-:Y:S01]  /*3de0*/  P2R R18, PR, RZ, 0x8 ;  /* 0x00000008ff127803 */ /* 0x000fe20000000000 */
[-C--:B------:R-:W-:Y:S01]  /*3df0*/  FMUL R51, R51, R2.reuse ;  /* 0x0000000233337220 */ /* 0x080fe20000400000 */
[----:B------:R-:W-:Y:S01]  /*3e00*/  ISETP.LT.OR P0, PT, R20, 0x2, !P0 ;  /* 0x000000021400780c */ /* 0x000fe20004701670 */
[-C--:B------:R-:W-:Y:S01]  /*3e10*/  FMUL R50, R50, R2.reuse ;  /* 0x0000000232327220 */ /* 0x080fe20000400000 */
[----:B------:R-:W-:Y:S01]  /*3e20*/  F2FP.SATFINITE.E4M3.F32.PACK_AB_MERGE_C R53, RZ, R53, RZ ;  /* 0x00000035ff35723e */ /* 0x000fe200048070ff */
[----:B------:R-:W-:Y:S01]  /*3e30*/  FMUL R49, R49, R2 ;  /* 0x0000000231317220 */ /* 0x000fe20000400000 */
[----:B------:R-:W-:Y:S01]  /*3e40*/  F2FP.SATFINITE.E4M3.F32.PACK_AB_MERGE_C R27, RZ, R52, RZ ;  /* 0x00000034ff1b723e */ /* 0x000fe200048070ff */
[----:B------:R-:W0:Y:S01]  /*3e50*/  @!P4 LDC.64 R30, c[0x0][0x5c0] ;  /* 0x00017000ff1ecb82 */ /* 0x000e220000000a00 */
[----:B------:R-:W-:Y:S01]  /*3e60*/  F2FP.SATFINITE.E4M3.F32.PACK_AB_MERGE_C R51, RZ, R51, RZ ;  /* 0x00000033ff33723e */ /* 0x000fe200048070ff */
[----:B------:R-:W-:Y:S01]  /*3e70*/  FMUL R48, R48, R2 ;  /* 0x0000000230307220 */ /* 0x000fe20000400000 */
[----:B------:R-:W-:Y:S01]  /*3e80*/  F2FP.SATFINITE.E4M3.F32.PACK_AB_MERGE_C R37, RZ, R50, RZ ;  /* 0x00000032ff25723e */ /* 0x000fe200048070ff */
[----:B------:R-:W-:Y:S01]  /*3e90*/  FMUL R29, R29, R2 ;  /* 0x000000021d1d7220 */ /* 0x000fe20000400000 */
[----:B------:R-:W-:Y:S01]  /*3ea0*/  F2FP.SATFINITE.E4M3.F32.PACK_AB_MERGE_C R49, RZ, R49, RZ ;  /* 0x00000031ff31723e */ /* 0x000fe200048070ff */
[----:B------:R-:W-:Y:S02]  /*3eb0*/  BSSY B1, `(.L_x_36) ;  /* 0x0000030000017945 */ /* 0x000fe40003800000 */
[----:B------:R-:W1:Y:S01]  /*3ec0*/  @!P1 LDC.64 R32, c[0x0][0x5c0] ;  /* 0x00017000ff209b82 */ /* 0x000e620000000a00 */
[----:B------:R-:W-:-:S07]  /*3ed0*/  F2FP.SATFINITE.E4M3.F32.PACK_AB_MERGE_C R29, RZ, R29, RZ ;  /* 0x0000001dff1d723e */ /* 0x000fce00048070ff */
[----:B------:R-:W2:Y:S01]  /*3ee0*/  @!P6 LDC.64 R34, c[0x0][0x5c0] ;  /* 0x00017000ff22eb82 */ /* 0x000ea20000000a00 */
[----:B0-----:R-:W-:-:S07]  /*3ef0*/  @!P4 IADD3 R30, P2, P5, R6, UR12, R30 ;  /* 0x0000000c061ecc10 */ /* 0x001fce000fd5e01e */
[----:B------:R-:W0:Y:S01]  /*3f00*/  @!P0 LDC.64 R38, c[0x0][0x5c0] ;  /* 0x00017000ff268b82 */ /* 0x000e220000000a00 */
[----:B------:R-:W-:Y:S02]  /*3f10*/  @!P4 IADD3.X R31, R16, UR7, R31, P2, P5 ;  /* 0x00000007101fcc10 */ /* 0x000fe400097ea41f */
[----:B-1----:R-:W-:-:S04]  /*3f20*/  @!P1 IADD3 R32, P2, P5, R6, UR12, R32 ;  /* 0x0000000c06209c10 */ /* 0x002fc8000fd5e020 */
[----:B------:R-:W-:Y:S02]  /*3f30*/  @!P1 IADD3.X R33, R16, UR7, R33, P2, P5 ;  /* 0x0000000710219c10 */ /* 0x000fe400097ea421 */
[----:B--2---:R-:W-:-:S04]  /*3f40*/  @!P6 IADD3 R34, P2, P5, R6, R34, R14 ;  /* 0x000000220622e210 */ /* 0x004fc80007d5e00e */
[----:B------:R-:W-:Y:S02]  /*3f50*/  @!P6 IADD3.X R35, R16, R35, R19, P2, P5 ;  /* 0x000000231023e210 */ /* 0x000fe400017ea413 */
[----:B------:R-:W-:-:S04]  /*3f60*/  ISETP.GE.AND P2, PT, R22, 0x1, PT ;  /* 0x000000011600780c */ /* 0x000fc80003f46270 */
[C---:B------:R-:W-:Y:S02]  /*3f70*/  ISETP.LT.OR P5, PT, R20.reuse, 0x1, !P2 ;  /* 0x000000011400780c */ /* 0x040fe400057a1670 */
[----:B------:R-:W-:-:S11]  /*3f80*/  ISETP.LT.OR P2, PT, R20, 0x2, !P2 ;  /* 0x000000021400780c */ /* 0x000fd60005741670 */
[----:B------:R-:W1:Y:S02]  /*3f90*/  @!P5 LDC.64 R14, c[0x0][0x5c0] ;  /* 0x00017000ff0edb82 */ /* 0x000e640000000a00 */
[----:B-1----:R-:W-:-:S05]  /*3fa0*/  @!P5 IADD3 R14, P3, R6, R14, RZ ;  /* 0x0000000e060ed210 */ /* 0x002fca0007f7e0ff */
[----:B------:R-:W-:Y:S01]  /*3fb0*/  @!P5 IMAD.X R15, R16, 0x1, R15, P3 ;  /* 0x00000001100fd824 */ /* 0x000fe200018e060f */
[----:B------:R-:W-:Y:S02]  /*3fc0*/  ISETP.NE.AND P3, PT, R18, RZ, PT ;  /* 0x000000ff1200720c */ /* 0x000fe40003f65270 */
[----:B------:R-:W1:Y:S02]  /*3fd0*/  @!P2 LDC.64 R18, c[0x0][0x5c0] ;  /* 0x00017000ff12ab82 */ /* 0x000e640000000a00 */
[----:B------:R2:W-:Y:S01]  /*3fe0*/  @!P5 STG.E.U8 desc[UR22][R14.64], R53 ;  /* 0x000000350e00d986 */ /* 0x0005e2000c101116 */
[----:B-1----:R-:W-:-:S05]  /*3ff0*/  @!P2 IADD3 R18, P5, R6, R18, RZ ;  /* 0x000000120612a210 */ /* 0x002fca0007fbe0ff */
[----:B------:R-:W-:Y:S01]  /*4000*/  @!P2 IMAD.X R19, R16, 0x1, R19, P5 ;  /* 0x000000011013a824 */ /* 0x000fe200028e0613 */
[----:B------:R-:W-:-:S04]  /*4010*/  ISETP.GE.AND P5, PT, R22, 0x101, PT ;  /* 0x000001011600780c */ /* 0x000fc80003fa6270 */
[----:B------:R1:W-:Y:S01]  /*4020*/  @!P2 STG.E.U8 desc[UR22][R18.64+0x1], R27 ;  /* 0x0000011b1200a986 */ /* 0x0003e2000c101116 */
[C---:B------:R-:W-:Y:S02]  /*4030*/  ISETP.LT.OR P2, PT, R20.reuse, 0x1, !P5 ;  /* 0x000000011400780c */ /* 0x040fe40006f41670 */
[----:B------:R-:W-:Y:S01]  /*4040*/  ISETP.LT.OR P5, PT, R20, 0x2, !P5 ;  /* 0x000000021400780c */ /* 0x000fe20006fa1670 */
[----:B------:R3:W-:Y:S01]  /*4050*/  @!P4 STG.E.U8 desc[UR22][R30.64], R51 ;  /* 0x000000331e00c986 */ /* 0x0007e2000c101116 */
[----:B--2---:R-:W-:-:S03]  /*4060*/  @!P0 LEA R15, P4, R4, R6, 0x7 ;  /* 0x00000006040f8211 */ /* 0x004fc600078838ff */
[----:B------:R3:W-:Y:S01]  /*4070*/  @!P1 STG.E.U8 desc[UR22][R32.64+0x1], R37 ;  /* 0x0000012520009986 */ /* 0x0007e2000c101116 */
[----:B------:R-:W-:-:S03]  /*4080*/  ISETP.GE.AND P1, PT, R22, 0x89, PT ;  /* 0x000000891600780c */ /* 0x000fc60003f26270 */
[----:B------:R3:W-:Y:S01]  /*4090*/  @!P6 STG.E.U8 desc[UR22][R34.64], R49 ;  /* 0x000000312200e986 */ /* 0x0007e2000c101116 */
[----:B0-----:R-:W-:Y:S01]  /*40a0*/  @!P0 IADD3 R14, P6, R15, R38, RZ ;  /* 0x000000260f0e8210 */ /* 0x001fe20007fde0ff */
[----:B------:R-:W0:Y:S01]  /*40b0*/  @!P2 LDC.64 R40, c[0x0][0x5c0] ;  /* 0x00017000ff28ab82 */ /* 0x000e220000000a00 */
[----:B-1----:R-:W-:Y:S02]  /*40c0*/  @!P0 LEA.HI.X R18, R4, R16, R5, 0x7, P4 ;  /* 0x0000001004128211 */ /* 0x002fe400020f3c05 */
[----:B------:R-:W-:Y:S02]  /*40d0*/  F2FP.SATFINITE.E4M3.F32.PACK_AB_MERGE_C R19, RZ, R48, RZ ;  /* 0x00000030ff13723e */ /* 0x000fe400048070ff */
[----:B------:R-:W-:Y:S01]  /*40e0*/  ISETP.LT.OR P4, PT, R20, 0x1, !P1 ;  /* 0x000000011400780c */ /* 0x000fe20004f81670 */
[----:B------:R-:W-:Y:S02]  /*40f0*/  @!P0 IMAD.X R15, R18, 0x1, R39, P6 ;  /* 0x00000001120f8824 */ /* 0x000fe400030e0627 */
[----:B------:R-:W1:Y:S03]  /*4100*/  @!P5 LDC.64 R42, c[0x0][0x5c0] ;  /* 0x00017000ff2adb82 */ /* 0x000e660000000a00 */
[----:B------:R3:W-:Y:S07]  /*4110*/  @!P0 STG.E.U8 desc[UR22][R14.64+0x1], R19 ;  /* 0x000001130e008986 */ /* 0x0007ee000c101116 */
[----:B------:R-:W-:Y:S05]  /*4120*/  @P4 BRA `(.L_x_37) ;  /* 0x0000000000204947 */ /* 0x000fea0003800000 */
[----:B---3--:R-:W-:Y:S01]  /*4130*/  IADD3 R15, P0, R6, UR12, RZ ;  /* 0x0000000c060f7c10 */ /* 0x008fe2000ff1e0ff */
[----:B------:R-:W-:-:S03]  /*4140*/  ULDC.64 UR8, c[0x0][0x5c0] ;  /* 0x0001700000087ab9 */ /* 0x000fc60000000a00 */
[----:B------:R-:W-:Y:S02]  /*4150*/  LEA R14, P4, R4, R15, 0x7 ;  /* 0x0000000f040e7211 */ /* 0x000fe400078838ff */
[----:B------:R-:W-:Y:S02]  /*4160*/  IADD3.X R15, R16, UR7, RZ, P0, !PT ;  /* 0x00000007100f7c10 */ /* 0x000fe400087fe4ff */
[----:B------:R-:W-:Y:S02]  /*4170*/  IADD3 R14, P0, R14, UR8, RZ ;  /* 0x000000080e0e7c10 */ /* 0x000fe4000ff1e0ff */
[----:B------:R-:W-:-:S04]  /*4180*/  LEA.HI.X R15, R4, R15, R5, 0x7, P4 ;  /* 0x0000000f040f7211 */ /* 0x000fc800020f3c05 */
[----:B------:R-:W-:-:S05]  /*4190*/  IADD3.X R15, R15, UR9, RZ, P0, !PT ;  /* 0x000000090f0f7c10 */ /* 0x000fca00087fe4ff */
[----:B------:R2:W-:Y:S02]  /*41a0*/  STG.E.U8 desc[UR22][R14.64], R29 ;  /* 0x0000001d0e007986 */ /* 0x0005e4000c101116 */
.L_x_37:
[----:B------:R-:W-:Y:S05]  /*41b0*/  BSYNC B1 ;  /* 0x0000000000017941 */ /* 0x000fea0003800000 */
.L_x_36:
[----:B------:R-:W-:Y:S01]  /*41c0*/  ISETP.LT.OR P1, PT, R20, 0x2, !P1 ;  /* 0x000000021400780c */ /* 0x000fe20004f21670 */
[----:B------:R-:W-:Y:S01]  /*41d0*/  FMUL R26, R26, R2 ;  /* 0x000000021a1a7220 */ /* 0x000fe20000400000 */
[----:B------:R-:W-:Y:S01]  /*41e0*/  BSSY B1, `(.L_x_38) ;  /* 0x000000c000017945 */ /* 0x000fe20003800000 */
[----:B------:R-:W-:-:S03]  /*41f0*/  ISETP.GE.AND P0, PT, R22, 0x181, PT ;  /* 0x000001811600780c */ /* 0x000fc60003f06270 */
[----:B---3--:R-:W-:-:S07]  /*4200*/  F2FP.SATFINITE.E4M3.F32.PACK_AB_MERGE_C R19, RZ, R26, RZ ;  /* 0x0000001aff13723e */ /* 0x008fce00048070ff */
[----:B------:R-:W-:Y:S05]  /*4210*/  @P1 BRA `(.L_x_39) ;  /* 0x0000000000201947 */ /* 0x000fea0003800000 */
[----:B--2---:R-:W-:Y:S01]  /*4220*/  IADD3 R15, P1, R6, UR12, RZ ;  /* 0x0000000c060f7c10 */ /* 0x004fe2000ff3e0ff */
[----:B------:R-:W-:-:S03]  /*4230*/  ULDC.64 UR8, c[0x0][0x5c0] ;  /* 0x0001700000087ab9 */ /* 0x000fc60000000a00 */
[----:B------:R-:W-:Y:S02]  /*4240*/  LEA R14, P4, R4, R15, 0x7 ;  /* 0x0000000f040e7211 */ /* 0x000fe400078838ff */
[----:B------:R-:W-:Y:S02]  /*4250*/  IADD3.X R15, R16, UR7, RZ, P1, !PT ;  /* 0x00000007100f7c10 */ /* 0x000fe40008ffe4ff */
[----:B------:R-:W-:Y:S02]  /*4260*/  IADD3 R14, P1, R14, UR8, RZ ;  /* 0x000000080e0e7c10 */ /* 0x000fe4000ff3e0ff */
[----:B------:R-:W-:-:S04]  /*4270*/  LEA.HI.X R15, R4, R15, R5, 0x7, P4 ;  /* 0x0000000f040f7211 */ /* 0x000fc800020f3c05 */
[----:B------:R-:W-:-:S05]  /*4280*/  IADD3.X R15, R15, UR9, RZ, P1, !PT ;  /* 0x000000090f0f7c10 */ /* 0x000fca0008ffe4ff */
[----:B------:R3:W-:Y:S02]  /*4290*/  STG.E.U8 desc[UR22][R14.64+0x1], R19 ;  /* 0x000001130e007986 */ /* 0x0007e4000c101116 */
.L_x_39:
[----:B------:R-:W-:Y:S05]  /*42a0*/  BSYNC B1 ;  /* 0x0000000000017941 */ /* 0x000fea0003800000 */
.L_x_38:
[----:B---3--:R-:W-:Y:S02]  /*42b0*/  IMAD.SHL.U32 R19, R5, 0x100, RZ ;  /* 0x0000010005137824 */ /* 0x008fe400078e00ff */
[----:B------:R-:W-:Y:S01]  /*42c0*/  FMUL R25, R25, R2 ;  /* 0x0000000219197220 */ /* 0x000fe20000400000 */
[----:B--2---:R-:W-:Y:S01]  /*42d0*/  IMAD.WIDE.U32 R14, R4, 0x100, RZ ;  /* 0x00000100040e7825 */ /* 0x004fe200078e00ff */
[----:B------:R-:W-:-:S03]  /*42e0*/  ISETP.LT.OR P4, PT, R20, 0x1, !P0 ;  /* 0x000000011400780c */ /* 0x000fc60004781670 */
[----:B------:R-:W-:Y:S01]  /*42f0*/  FMUL R24, R24, R2 ;  /* 0x0000000218187220 */ /* 0x000fe20000400000 */
[----:B------:R-:W-:Y:S01]  /*4300*/  ISETP.LT.OR P0, PT, R20, 0x2, !P0 ;  /* 0x000000021400780c */ /* 0x000fe20004701670 */
[----:B------:R-:W-:Y:S01]  /*4310*/  IMAD.IADD R19, R15, 0x1, R19 ;  /* 0x000000010f137824 */ /* 0x000fe200078e0213 */
[----:B0-----:R-:W-:Y:S01]  /*4320*/  @!P2 IADD3 R14, P1, P6, R6, R40, R14 ;  /* 0x00000028060ea210 */ /* 0x001fe20007e3e00e */
[----:B------:R-:W-:Y:S01]  /*4330*/  FMUL R23, R23, R2 ;  /* 0x0000000217177220 */ /* 0x000fe20000400000 */
[----:B------:R-:W-:Y:S01]  /*4340*/  F2FP.SATFINITE.E4M3.F32.PACK_AB_MERGE_C R25, RZ, R25, RZ ;  /* 0x00000019ff19723e */ /* 0x000fe200048070ff */
[----:B------:R-:W-:Y:S01]  /*4350*/  BSSY B1, `(.L_x_40) ;  /* 0x0000017000017945 */ /* 0x000fe20003800000 */
[----:B------:R-:W-:Y:S02]  /*4360*/  @!P2 IADD3.X R15, R16, R41, R19, P1, P6 ;  /* 0x00000029100fa210 */ /* 0x000fe40000fec413 */
[C---:B------:R-:W-:Y:S02]  /*4370*/  @!P5 LEA R19, P6, R4.reuse, R6, 0x8 ;  /* 0x000000060413d211 */ /* 0x040fe400078c40ff */
[----:B------:R-:W-:Y:S01]  /*4380*/  F2FP.SATFINITE.E4M3.F32.PACK_AB_MERGE_C R27, RZ, R24, RZ ;  /* 0x00000018ff1b723e */ /* 0x000fe200048070ff */
[----:B------:R0:W-:Y:S01]  /*4390*/  @!P2 STG.E.U8 desc[UR22][R14.64], R25 ;  /* 0x000000190e00a986 */ /* 0x0001e2000c101116 */
[----:B-1----:R-:W-:Y:S01]  /*43a0*/  @!P5 IADD3 R18, P2, R19, R42, RZ ;  /* 0x0000002a1312d210 */ /* 0x002fe20007f5e0ff */
[----:B------:R-:W1:Y:S01]  /*43b0*/  @!P4 LDC.64 R30, c[0x0][0x5c0] ;  /* 0x00017000ff1ecb82 */ /* 0x000e620000000a00 */
[----:B------:R-:W-:-:S02]  /*43c0*/  @!P5 LEA.HI.X R26, R4, R16, R5, 0x8, P6 ;  /* 0x00000010041ad211 */ /* 0x000fc400030f4405 */
[----:B------:R-:W-:Y:S02]  /*43d0*/  ISETP.GE.AND P1, PT, R22, 0x109, PT ;  /* 0x000001091600780c */ /* 0x000fe40003f26270 */
[----:B------:R-:W-:Y:S01]  /*43e0*/  F2FP.SATFINITE.E4M3.F32.PACK_AB_MERGE_C R23, RZ, R23, RZ ;  /* 0x00000017ff17723e */ /* 0x000fe200048070ff */
[----:B------:R-:W-:Y:S01]  /*43f0*/  @!P5 IMAD.X R19, R26, 0x1, R43, P2 ;  /* 0x000000011a13d824 */ /* 0x000fe200010e062b */
[----:B------:R-:W-:Y:S01]  /*4400*/  ISETP.LT.OR P6, PT, R20, 0x1, !P1 ;  /* 0x000000011400780c */ /* 0x000fe20004fc1670 */
[----:B------:R-:W2:Y:S03]  /*4410*/  @!P0 LDC.64 R32, c[0x0][0x5c0] ;  /* 0x00017000ff208b82 */ /* 0x000ea60000000a00 */
[----:B------:R0:W-:Y:S09]  /*4420*/  @!P5 STG.E.U8 desc[UR22][R18.64+0x1], R27 ;  /* 0x0000011b1200d986 */ /* 0x0001f2000c101116 */
[----:B------:R-:W-:Y:S05]  /*4430*/  @P6 BRA `(.L_x_41) ;  /* 0x0000000000206947 */ /* 0x000fea0003800000 */
[----:B0-----:R-:W-:Y:S01]  /*4440*/  IADD3 R15, P2, R6, UR12, RZ ;  /* 0x0000000c060f7c10 */ /* 0x001fe2000ff5e0ff */
[----:B------:R-:W-:-:S03]  /*4450*/  ULDC.64 UR8, c[0x0][0x5c0] ;  /* 0x0001700000087ab9 */ /* 0x000fc60000000a00 */
[----:B------:R-:W-:Y:S02]  /*4460*/  LEA R14, P5, R4, R15, 0x8 ;  /* 0x0000000f040e7211 */ /* 0x000fe400078a40ff */
[----:B------:R-:W-:Y:S02]  /*4470*/  IADD3.X R15, R16, UR7, RZ, P2, !PT ;  /* 0x00000007100f7c10 */ /* 0x000fe400097fe4ff */
[----:B------:R-:W-:Y:S02]  /*4480*/  IADD3 R14, P2, R14, UR8, RZ ;  /* 0x000000080e0e7c10 */ /* 0x000fe4000ff5e0ff */
[----:B------:R-:W-:-:S04]  /*4490*/  LEA.HI.X R15, R4, R15, R5, 0x8, P5 ;  /* 0x0000000f040f7211 */ /* 0x000fc800028f4405 */
[----:B------:R-:W-:-:S05]  /*44a0*/  IADD3.X R15, R15, UR9, RZ, P2, !PT ;  /* 0x000000090f0f7c10 */ /* 0x000fca00097fe4ff */
[----:B------:R3:W-:Y:S02]  /*44b0*/  STG.E.U8 desc[UR22][R14.64], R23 ;  /* 0x000000170e007986 */ /* 0x0007e4000c101116 */
.L_x_41:
[----:B------:R-:W-:Y:S05]  /*44c0*/  BSYNC B1 ;  /* 0x0000000000017941 */ /* 0x000fea0003800000 */
.L_x_40:
[----:B------:R-:W-:Y:S01]  /*44d0*/  ISETP.LT.OR P1, PT, R20, 0x2, !P1 ;  /* 0x000000021400780c */ /* 0x000fe20004f21670 */
[----:B0--3--:R-:W-:Y:S01]  /*44e0*/  @!P4 IMAD.MOV.U32 R14, RZ, RZ, R6 ;  /* 0x000000ffff0ec224 */ /* 0x009fe200078e0006 */
[----:B------:R-:W-:Y:S01]  /*44f0*/  ISETP.GE.AND P2, PT, R22, 0x189, PT ;  /* 0x000001891600780c */ /* 0x000fe20003f46270 */
[----:B------:R-:W-:Y:S02]  /*4500*/  @!P4 IMAD.MOV.U32 R15, RZ, RZ, R16 ;  /* 0x000000ffff0fc224 */ /* 0x000fe400078e0010 */
[-C--:B------:R-:W-:Y:S01]  /*4510*/  FMUL R21, R21, R2.reuse ;  /* 0x0000000215157220 */ /* 0x080fe20000400000 */
[----:B------:R-:W-:Y:S02]  /*4520*/  @!P0 IMAD.MOV.U32 R18, RZ, RZ, R6 ;  /* 0x000000ffff128224 */ /* 0x000fe400078e0006 */
[-C--:B------:R-:W-:Y:S01]  /*4530*/  FMUL R13, R13, R2.reuse ;  /* 0x000000020d0d7220 */ /* 0x080fe20000400000 */
[----:B------:R-:W-:Y:S02]  /*4540*/  @!P0 IMAD.MOV.U32 R19, RZ, RZ, R16 ;  /* 0x000000ffff138224 */ /* 0x000fe400078e0010 */
[----:B------:R-:W-:Y:S01]  /*4550*/  FMUL R17, R17, R2 ;  /* 0x0000000211117220 */ /* 0x000fe20000400000 */
[----:B------:R-:W-:Y:S01]  /*4560*/  @!P4 IMAD.WIDE.U32 R14, R4, 0x180, R14 ;  /* 0x00000180040ec825 */ /* 0x000fe200078e000e */
[----:B------:R-:W-:Y:S01]  /*4570*/  BSSY B1, `(.L_x_42) ;  /* 0x0000014000017945 */ /* 0x000fe20003800000 */
[----:B------:R-:W-:-:S02]  /*4580*/  F2FP.SATFINITE.E4M3.F32.PACK_AB_MERGE_C R21, RZ, R21, RZ ;  /* 0x00000015ff15723e */ /* 0x000fc400048070ff */
[----:B------:R-:W-:Y:S01]  /*4590*/  @!P0 IMAD.WIDE.U32 R22, R4, 0x180, R18 ;  /* 0x0000018004168825 */ /* 0x000fe200078e0012 */
[----:B-1----:R-:W-:Y:S02]  /*45a0*/  @!P4 IADD3 R18, P5, R14, R30, RZ ;  /* 0x0000001e0e12c210 */ /* 0x002fe40007fbe0ff */
[----:B------:R-:W-:Y:S01]  /*45b0*/  F2FP.SATFINITE.E4M3.F32.PACK_AB_MERGE_C R25, RZ, R13, RZ ;  /* 0x0000000dff19723e */ /* 0x000fe200048070ff */
[C---:B------:R-:W-:Y:S01]  /*45c0*/  @!P4 IMAD R19, R5.reuse, 0x180, RZ ;  /* 0x000001800513c824 */ /* 0x040fe200078e02ff */
[----:B--2---:R-:W-:Y:S01]  /*45d0*/  @!P0 IADD3 R22, P6, R22, R32, RZ ;  /* 0x0000002016168210 */ /* 0x004fe20007fde0ff */
[----:B------:R-:W-:Y:S01]  /*45e0*/  @!P0 IMAD R24, R5, 0x180, RZ ;  /* 0x0000018005188824 */ /* 0x000fe200078e02ff */
[----:B------:R-:W-:Y:S02]  /*45f0*/  F2FP.SATFINITE.E4M3.F32.PACK_AB_MERGE_C R17, RZ, R17, RZ ;  /* 0x00000011ff11723e */ /* 0x000fe400048070ff */
[----:B------:R-:W-:Y:S02]  /*4600*/  @!P4 IADD3.X R19, R31, R15, R19, P5, !PT ;  /* 0x0000000f1f13c210 */ /* 0x000fe40002ffe413 */
[----:B------:R-:W-:Y:S01]  /*4610*/  @!P0 IADD3.X R23, R33, R23, R24, P6, !PT ;  /* 0x0000001721178210 */ /* 0x000fe200037fe418 */
[----:B------:R-:W-:Y:S06]  /*4620*/  @P1 BRA `(.L_x_43) ;  /* 0x0000000000201947 */ /* 0x000fec0003800000 */
[----:B------:R-:W-:Y:S01]  /*4630*/  IADD3 R13, P1, R6, UR12, RZ ;  /* 0x0000000c060d7c10 */ /* 0x000fe2000ff3e0ff */
[----:B------:R-:W-:-:S03]  /*4640*/  ULDC.64 UR8, c[0x0][0x5c0] ;  /* 0x0001700000087ab9 */ /* 0x000fc60000000a00 */
[----:B------:R-:W-:Y:S02]  /*4650*/  LEA R14, P5, R4, R13, 0x8 ;  /* 0x0000000d040e7211 */ /* 0x000fe400078a40ff */
[----:B------:R-:W-:Y:S02]  /*4660*/  IADD3.X R13, R16, UR7, RZ, P1, !PT ;  /* 0x00000007100d7c10 */ /* 0x000fe40008ffe4ff */
[----:B------:R-:W-:Y:S02]  /*4670*/  IADD3 R14, P1, R14, UR8, RZ ;  /* 0x000000080e0e7c10 */ /* 0x000fe4000ff3e0ff */
[----:B------:R-:W-:-:S04]  /*4680*/  LEA.HI.X R13, R4, R13, R5, 0x8, P5 ;  /* 0x0000000d040d7211 */ /* 0x000fc800028f4405 */
[----:B------:R-:W-:-:S05]  /*4690*/  IADD3.X R15, R13, UR9, RZ, P1, !PT ;  /* 0x000000090d0f7c10 */ /* 0x000fca0008ffe4ff */
[----:B------:R0:W-:Y:S02]  /*46a0*/  STG.E.U8 desc[UR22][R14.64+0x1], R17 ;  /* 0x000001110e007986 */ /* 0x0001e4000c101116 */
.L_x_43:
[----:B------:R-:W-:Y:S05]  /*46b0*/  BSYNC B1 ;  /* 0x0000000000017941 */ /* 0x000fea0003800000 */
.L_x_42:
[----:B------:R1:W-:Y:S01]  /*46c0*/  @!P4 STG.E.U8 desc[UR22][R18.64], R21 ;  /* 0x000000151200c986 */ /* 0x0003e2000c101116 */
[-C--:B------:R-:W-:Y:S01]  /*46d0*/  FMUL R11, R11, R2.reuse ;  /* 0x000000020b0b7220 */ /* 0x080fe20000400000 */
[----:B------:R-:W-:Y:S01]  /*46e0*/  BSSY B1, `(.L_x_44) ;  /* 0x000000f000017945 */ /* 0x000fe20003800000 */
[----:B------:R-:W-:Y:S01]  /*46f0*/  FMUL R13, R10, R2 ;  /* 0x000000020a0d7220 */ /* 0x000fe20000400000 */
[----:B------:R1:W-:Y:S01]  /*4700*/  @!P0 STG.E.U8 desc[UR22][R22.64+0x1], R25 ;  /* 0x0000011916008986 */ /* 0x0003e2000c101116 */
[C---:B------:R-:W-:Y:S02]  /*4710*/  ISETP.LT.OR P0, PT, R20.reuse, 0x1, !P2 ;  /* 0x000000011400780c */ /* 0x040fe40005701670 */
[----:B------:R-:W-:Y:S02]  /*4720*/  ISETP.LT.OR P2, PT, R20, 0x2, !P2 ;  /* 0x000000021400780c */ /* 0x000fe40005741670 */
[----:B0-----:R-:W-:-:S09]  /*4730*/  F2FP.SATFINITE.E4M3.F32.PACK_AB_MERGE_C R15, RZ, R11, RZ ;  /* 0x0000000bff0f723e */ /* 0x001fd200048070ff */
[----:B-1----:R-:W-:Y:S05]  /*4740*/  @P0 BRA `(.L_x_45) ;  /* 0x0000000000200947 */ /* 0x002fea0003800000 */
[----:B------:R-:W-:Y:S01]  /*4750*/  IADD3 R10, P0, R6, UR12, RZ ;  /* 0x0000000c060a7c10 */ /* 0x000fe2000ff1e0ff */
[----:B------:R-:W-:Y:S01]  /*4760*/  ULDC.64 UR8, c[0x0][0x5c0] ;  /* 0x0001700000087ab9 */ /* 0x000fe20000000a00 */
[----:B------:R-:W-:Y:S02]  /*4770*/  IMAD R17, R5, 0x180, RZ ;  /* 0x0000018005117824 */ /* 0x000fe400078e02ff */
[----:B------:R-:W-:-:S03]  /*4780*/  IADD3.X R11, R16, UR7, RZ, P0, !PT ;  /* 0x00000007100b7c10 */ /* 0x000fc600087fe4ff */
[----:B------:R-:W-:-:S03]  /*4790*/  IMAD.WIDE.U32 R10, R4, 0x180, R10 ;  /* 0x00000180040a7825 */ /* 0x000fc600078e000a */
[----:B------:R-:W-:-:S04]  /*47a0*/  IADD3 R10, P0, R10, UR8, RZ ;  /* 0x000000080a0a7c10 */ /* 0x000fc8000ff1e0ff */
[----:B------:R-:W-:-:S05]  /*47b0*/  IADD3.X R11, R17, UR9, R11, P0, !PT ;  /* 0x00000009110b7c10 */ /* 0x000fca00087fe40b */
[----:B------:R0:W-:Y:S04]  /*47c0*/  STG.E.U8 desc[UR22][R10.64], R15 ;  /* 0x0000000f0a007986 */ /* 0x0001e8000c101116 */
.L_x_45:
[----:B------:R-:W-:Y:S05]  /*47d0*/  BSYNC B1 ;  /* 0x0000000000017941 */ /* 0x000fea0003800000 */
.L_x_44:
[----:B------:R-:W-:Y:S01]  /*47e0*/  F2FP.SATFINITE.E4M3.F32.PACK_AB_MERGE_C R13, RZ, R13, RZ ;  /* 0x0000000dff0d723e */ /* 0x000fe200048070ff */
[----:B------:R-:W-:Y:S06]  /*47f0*/  @P2 BRA `(.L_x_35) ;  /* 0x0000000000202947 */ /* 0x000fec0003800000 */
        /* <DEDUP_REMOVED lines=8> */
.L_x_35:
[----:B------:R-:W-:Y:S05]  /*4880*/  BSYNC B0 ;  /* 0x0000000000007941 */ /* 0x000fea0003800000 */
.L_x_31:
[----:B------:R-:W-:Y:S01]  /*4890*/  ULDC UR8, c[0x0][0xc] ;  /* 0x0000030000087ab9 */ /* 0x000fe20000000800 */
[----:B------:R-:W-:Y:S01]  /*48a0*/  ULDC UR9, c[0x0][0x10] ;  /* 0x0000040000097ab9 */ /* 0x000fe20000000800 */
[----:B-12---:R-:W1:Y:S01]  /*48b0*/  LDC R5, c[0x0][0x14] ;  /* 0x00000500ff057b82 */ /* 0x006e620000000800 */
[----:B------:R-:W-:Y:S01]  /*48c0*/  UIMAD.WIDE.U32 UR8, UR8, UR9, URZ ;  /* 0x00000009080872a5 */ /* 0x000fe2000f8e003f */
[----:B------:R-:W-:Y:S01]  /*48d0*/  PRMT R4, RZ, 0x7610, R4 ;  /* 0x00007610ff047816 */ /* 0x000fe20000000004 */
[----:B------:R-:W-:Y:S02]  /*48e0*/  IMAD.MOV.U32 R7, RZ, RZ, -0x1 ;  /* 0xffffffffff077424 */ /* 0x000fe400078e00ff */
[----:B------:R-:W-:Y:S02]  /*48f0*/  IMAD.MOV.U32 R31, RZ, RZ, -0x1 ;  /* 0xffffffffff1f7424 */ /* 0x000fe400078e00ff */
[----:B-1----:R-:W-:-:S04]  /*4900*/  IMAD.WIDE.U32 R8, R5, UR8, R8 ;  /* 0x0000000805087c25 */ /* 0x002fc8000f8e0008 */
[----:B------:R-:W-:Y:S01]  /*4910*/  IMAD R5, R5, UR9, RZ ;  /* 0x0000000905057c24 */ /* 0x000fe2000f8e02ff */
[----:B------:R-:W-:Y:S02]  /*4920*/  ULDC.64 UR8, c[0x0][0x650] ;  /* 0x0001940000087ab9 */ /* 0x000fe40000000a00 */
[----:B------:R-:W-:Y:S01]  /*4930*/  ISETP.GE.U32.AND P0, PT, R8, UR8, PT ;  /* 0x0000000808007c0c */ /* 0x000fe2000bf06070 */
[----:B------:R-:W-:-:S05]  /*4940*/  IMAD.IADD R9, R9, 0x1, R5 ;  /* 0x0000000109097824 */ /* 0x000fca00078e0205 */
[----:B------:R-:W-:-:S13]  /*4950*/  ISETP.GE.U32.AND.EX P0, PT, R9, UR9, PT, P0 ;  /* 0x0000000909007c0c */ /* 0x000fda000bf06100 */
[----:B------:R-:W-:Y:S05]  /*4960*/  @P0 BRA `(.L_x_46) ;  /* 0x0000000400600947 */ /* 0x000fea0003800000 */
[----:B------:R-:W1:Y:S01]  /*4970*/  S2R R18, SR_CTAID.X ;  /* 0x0000000000127919 */ /* 0x000e620000002500 */
[----:B0-----:R-:W0:Y:S01]  /*4980*/  LDC.64 R12, c[0x0][0x628] ;  /* 0x00018a00ff0c7b82 */ /* 0x001e220000000a00 */
[----:B------:R-:W-:Y:S01]  /*4990*/  ULDC UR6, c[0x0][0x150] ;  /* 0x0000540000067ab9 */ /* 0x000fe20000000800 */
[----:B------:R-:W-:Y:S01]  /*49a0*/  IMAD.MOV.U32 R10, RZ, RZ, R8 ;  /* 0x000000ffff0a7224 */ /* 0x000fe200078e0008 */
[----:B------:R-:W2:Y:S01]  /*49b0*/  S2R R20, SR_CTAID.Y ;  /* 0x0000000000147919 */ /* 0x000ea20000002600 */
[----:B-----5:R-:W-:-:S04]  /*49c0*/  IMAD.MOV.U32 R11, RZ, RZ, R9 ;  /* 0x000000ffff0b7224 */ /* 0x020fc800078e0009 */
[----:B------:R-:W4:Y:S08]  /*49d0*/  LDC R21, c[0x0][0x144] ;  /* 0x00005100ff157b82 */ /* 0x000f300000000800 */
[----:B------:R-:W2:Y:S08]  /*49e0*/  LDC R14, c[0x0][0x630] ;  /* 0x00018c00ff0e7b82 */ /* 0x000eb00000000800 */
[----:B------:R-:W2:Y:S01]  /*49f0*/  LDC.64 R16, c[0x0][0x620] ;  /* 0x00018800ff107b82 */ /* 0x000ea20000000a00 */
[----:B0-----:R-:W-:-:S04]  /*4a00*/  ISETP.NE.U32.AND P0, PT, R12, RZ, PT ;  /* 0x000000ff0c00720c */ /* 0x001fc80003f05070 */
[----:B------:R-:W-:Y:S02]  /*4a10*/  ISETP.NE.AND.EX P0, PT, R13, RZ, PT, P0 ;  /* 0x000000ff0d00720c */ /* 0x000fe40003f05300 */
[----:B-1----:R-:W-:-:S05]  /*4a20*/  I2FP.F32.U32 R4, R18 ;  /* 0x0000001200047245 */ /* 0x002fca0000201000 */
[----:B------:R-:W-:-:S04]  /*4a30*/  FMUL R4, R4, UR6 ;  /* 0x0000000604047c20 */ /* 0x000fc80008400000 */
[----:B------:R0:W1:Y:S02]  /*4a40*/  F2I.U32.TRUNC.NTZ R19, R4 ;  /* 0x0000000400137305 */ /* 0x000064000020f000 */
[----:B----4-:R-:W-:Y:S05]  /*4a50*/  @!P0 BRA `(.L_x_47) ;  /* 0x0000000000288947 */ /* 0x010fea0003800000 */
[----:B------:R-:W4:Y:S02]  /*4a60*/  LDC R5, c[0x0][0x634] ;  /* 0x00018d00ff057b82 */ /* 0x000f240000000800 */
[----:B----4-:R-:W-:-:S05]  /*4a70*/  IADD3 R11, P0, R8, R5, RZ ;  /* 0x00000005080b7210 */ /* 0x010fca0007f1e0ff */
[----:B------:R-:W-:-:S04]  /*4a80*/  IMAD.X R15, RZ, RZ, R9, P0 ;  /* 0x000000ffff0f7224 */ /* 0x000fc800000e0609 */
[----:B0-----:R-:W-:-:S04]  /*4a90*/  IMAD.WIDE.U32 R4, R15, R12, RZ ;  /* 0x0000000c0f047225 */ /* 0x001fc800078e00ff */
[----:B------:R-:W-:-:S04]  /*4aa0*/  IMAD.WIDE.U32 R6, P0, R11, R13, R4 ;  /* 0x0000000d0b067225 */ /* 0x000fc80007800004 */
[----:B------:R-:W-:-:S04]  /*4ab0*/  IMAD.WIDE.U32 R4, R11, R12, RZ ;  /* 0x0000000c0b047225 */ /* 0x000fc800078e00ff */
[----:B------:R-:W-:Y:S01]  /*4ac0*/  IMAD.X R11, RZ, RZ, RZ, P0 ;  /* 0x000000ffff0b7224 */ /* 0x000fe200000e06ff */
[----:B------:R-:W-:Y:S01]  /*4ad0*/  IADD3 RZ, P0, R5, R6, RZ ;  /* 0x0000000605ff7210 */ /* 0x000fe20007f1e0ff */
[----:B------:R-:W-:-:S04]  /*4ae0*/  IMAD.MOV.U32 R10, RZ, RZ, R7 ;  /* 0x000000ffff0a7224 */ /* 0x000fc800078e0007 */
[----:B------:R-:W-:-:S08]  /*4af0*/  IMAD.WIDE.U32.X R10, R15, R13, R10, P0 ;  /* 0x0000000d0f0a7225 */ /* 0x000fd000000e040a */
.L_x_47:
[----:B------:R-:W4:Y:S01]  /*4b00*/  LDC.64 R26, c[0x0][0x640] ;  /* 0x00019000ff1a7b82 */ /* 0x000f220000000a00 */
[-C--:B--2---:R-:W-:Y:S01]  /*4b10*/  SHF.R.U64 R31, R10, R14.reuse, R11 ;  /* 0x0000000e0a1f7219 */ /* 0x084fe2000000120b */
[----:B-1----:R-:W-:Y:S01]  /*4b20*/  IMAD.MOV R19, RZ, RZ, -R19 ;  /* 0x000000ffff137224 */ /* 0x002fe200078e0a13 */
[----:B0-----:R-:W-:Y:S01]  /*4b30*/  SHF.R.U32.HI R4, RZ, R14, R11 ;  /* 0x0000000eff047219 */ /* 0x001fe2000001160b */
[----:B------:R-:W-:Y:S01]  /*4b40*/  ULDC UR6, c[0x0][0x154] ;  /* 0x0000550000067ab9 */ /* 0x000fe20000000800 */
[----:B------:R-:W-:Y:S01]  /*4b50*/  IADD3 R7, P0, RZ, -R31, RZ ;  /* 0x8000001fff077210 */ /* 0x000fe20007f1e0ff */
[----:B------:R-:W-:Y:S02]  /*4b60*/  IMAD R19, R21, R19, R18 ;  /* 0x0000001315137224 */ /* 0x000fe400078e0212 */
[----:B------:R-:W0:Y:S01]  /*4b70*/  LDC R10, c[0x0][0x618] ;  /* 0x00018600ff0a7b82 */ /* 0x000e220000000800 */
[----:B------:R-:W-:Y:S02]  /*4b80*/  IMAD.MOV.U32 R11, RZ, RZ, 0x1 ;  /* 0x00000001ff0b7424 */ /* 0x000fe400078e00ff */
[----:B------:R-:W-:-:S04]  /*4b90*/  IMAD.X R5, RZ, RZ, ~R4, P0 ;  /* 0x000000ffff057224 */ /* 0x000fc800000e0e04 */
[-C--:B------:R-:W-:Y:S01]  /*4ba0*/  IMAD R6, R5, R16.reuse, RZ ;  /* 0x0000001005067224 */ /* 0x080fe200078e02ff */
[----:B------:R-:W1:Y:S01]  /*4bb0*/  LDC R22, c[0x0][0x608] ;  /* 0x00018200ff167b82 */ /* 0x000e620000000800 */
[----:B------:R-:W-:-:S04]  /*4bc0*/  IMAD.WIDE.U32 R4, R7, R16, R8 ;  /* 0x0000001007047225 */ /* 0x000fc800078e0008 */
[----:B------:R-:W-:Y:S01]  /*4bd0*/  IMAD R7, R7, R17, R6 ;  /* 0x0000001107077224 */ /* 0x000fe200078e0206 */
[----:B------:R-:W-:Y:S02]  /*4be0*/  I2FP.F32.U32 R6, R20 ;  /* 0x0000001400067245 */ /* 0x000fe40000201000 */
[----:B------:R-:W2:Y:S01]  /*4bf0*/  LDC R24, c[0x0][0x658] ;  /* 0x00019600ff187b82 */ /* 0x000ea20000000800 */
[----:B------:R-:W-:Y:S01]  /*4c00*/  IMAD.IADD R5, R5, 0x1, R7 ;  /* 0x0000000105057824 */ /* 0x000fe200078e0207 */
[----:B----4-:R-:W-:Y:S01]  /*4c10*/  ISETP.NE.U32.AND P0, PT, R26, RZ, PT ;  /* 0x000000ff1a00720c */ /* 0x010fe20003f05070 */
[----:B------:R-:W-:Y:S01]  /*4c20*/  FMUL R6, R6, UR6 ;  /* 0x0000000606067c20 */ /* 0x000fe20008400000 */
[----:B------:R-:W-:Y:S02]  /*4c30*/  IMAD.MOV.U32 R7, RZ, RZ, -0x1 ;  /* 0xffffffffff077424 */ /* 0x000fe400078e00ff */
[----:B------:R-:W-:Y:S01]  /*4c40*/  ISETP.NE.AND.EX P0, PT, R27, RZ, PT, P0 ;  /* 0x000000ff1b00720c */ /* 0x000fe20003f05300 */
[----:B------:R4:W2:Y:S01]  /*4c50*/  F2I.U32.TRUNC.NTZ R15, R6 ;  /* 0x00000006000f7305 */ /* 0x0008a2000020f000 */
[----:B------:R-:W3:Y:S01]  /*4c60*/  LDC R17, c[0x0][0x148] ;  /* 0x00005200ff117b82 */ /* 0x000ee20000000800 */
[----:B0-----:R-:W-:-:S02]  /*4c70*/  SHF.R.U64 R14, R4, R10, R5 ;  /* 0x0000000a040e7219 */ /* 0x001fc40000001205 */
[----:B------:R-:W-:-:S05]  /*4c80*/  SHF.R.U32.HI R5, RZ, R10, R5 ;  /* 0x0000000aff057219 */ /* 0x000fca0000011605 */
[----:B------:R-:W0:Y:S01]  /*4c90*/  LDC R18, c[0x0][0x600] ;  /* 0x00018000ff127b82 */ /* 0x000e220000000800 */
[-CC-:B-1----:R-:W-:Y:S02]  /*4ca0*/  SHF.R.U64 R12, R14, R22.reuse, R5.reuse ;  /* 0x000000160e0c7219 */ /* 0x182fe40000001205 */
[----:B------:R-:W-:-:S05]  /*4cb0*/  SHF.R.U32.HI R5, RZ, R22, R5 ;  /* 0x00000016ff057219 */ /* 0x000fca0000011605 */
[----:B------:R-:W1:Y:S01]  /*4cc0*/  LDC R23, c[0x0][0x648] ;  /* 0x00019200ff177b82 */ /* 0x000e620000000800 */
[-CC-:B--2---:R-:W-:Y:S02]  /*4cd0*/  SHF.R.U64 R16, R12, R24.reuse, R5.reuse ;  /* 0x000000180c107219 */ /* 0x184fe40000001205 */
[-C--:B------:R-:W-:Y:S02]  /*4ce0*/  SHF.L.U32 R7, R7, R24.reuse, RZ ;  /* 0x0000001807077219 */ /* 0x080fe400000006ff */
[-C--:B------:R-:W-:Y:S01]  /*4cf0*/  SHF.R.U32.HI R5, RZ, R24.reuse, R5 ;  /* 0x00000018ff057219 */ /* 0x080fe20000011605 */
[----:B------:R-:W-:Y:S01]  /*4d00*/  IMAD.MOV.U32 R4, RZ, RZ, R16 ;  /* 0x000000ffff047224 */ /* 0x000fe200078e0010 */
[----:B------:R-:W-:Y:S01]  /*4d10*/  SHF.L.U32 R24, R11, R24, RZ ;  /* 0x000000180b187219 */ /* 0x000fe200000006ff */
[----:B------:R-:W2:Y:S01]  /*4d20*/  LDC R25, c[0x0][0x638] ;  /* 0x00018e00ff197b82 */ /* 0x000ea20000000800 */
[----:B------:R-:W-:-:S07]  /*4d30*/  LOP3.LUT R21, RZ, R7, RZ, 0x33, !PT ;  /* 0x00000007ff157212 */ /* 0x000fce00078e33ff */
[----:B------:R-:W0:Y:S01]  /*4d40*/  LDC R29, c[0x0][0x610] ;  /* 0x00018400ff1d7b82 */ /* 0x000e220000000800 */
[----:B----4-:R-:W-:Y:S05]  /*4d50*/  @!P0 BRA `(.L_x_48) ;  /* 0x0000000000288947 */ /* 0x010fea0003800000 */
[----:B------:R-:W4:Y:S02]  /*4d60*/  LDC R11, c[0x0][0x64c] ;  /* 0x00019300ff0b7b82 */ /* 0x000f240000000800 */
[----:B----4-:R-:W-:-:S05]  /*4d70*/  IADD3 R11, P0, R16, R11, RZ ;  /* 0x0000000b100b7210 */ /* 0x010fca0007f1e0ff */
        /* <DEDUP_REMOVED lines=8> */
.L_x_48:
[----:B-1----:R-:W-:Y:S01]  /*4e00*/  SHF.R.U64 R4, R4, R23, R5 ;  /* 0x0000001704047219 */ /* 0x002fe20000001205 */
[----:B0-----:R-:W-:Y:S01]  /*4e10*/  VIADD R11, R18, 0xffffffff ;  /* 0xffffffff120b7836 */ /* 0x001fe20000000000 */
[----:B------:R-:W-:Y:S01]  /*4e20*/  LOP3.LUT R7, R12, R21, RZ, 0xc0, !PT ;  /* 0x000000150c077212 */ /* 0x000fe200078ec0ff */
[----:B------:R-:W-:Y:S02]  /*4e30*/  IMAD.MOV R15, RZ, RZ, -R15 ;  /* 0x000000ffff0f7224 */ /* 0x000fe400078e0a0f */
[----:B------:R-:W-:Y:S02]  /*4e40*/  IMAD.MOV R5, RZ, RZ, -R4 ;  /* 0x000000ffff057224 */ /* 0x000fe400078e0a04 */
[----:B------:R-:W-:Y:S01]  /*4e50*/  IMAD R12, R24, R4, R7 ;  /* 0x00000004180c7224 */ /* 0x000fe200078e0207 */
[----:B------:R-:W-:Y:S01]  /*4e60*/  LOP3.LUT R7, R14, R11, RZ, 0xc0, !PT ;  /* 0x0000000b0e077212 */ /* 0x000fe200078ec0ff */
[----:B---3--:R-:W-:Y:S02]  /*4e70*/  @P3 IMAD R19, R17, R15, R20 ;  /* 0x0000000f11133224 */ /* 0x008fe400078e0214 */
[----:B--2---:R-:W-:-:S02]  /*4e80*/  IMAD R4, R5, R25, R16 ;  /* 0x0000001905047224 */ /* 0x004fc400078e0210 */
[----:B------:R-:W-:Y:S02]  /*4e90*/  IMAD R12, R12, R29, R19 ;  /* 0x0000001d0c0c7224 */ /* 0x000fe400078e0213 */
[----:B------:R-:W-:Y:S02]  /*4ea0*/  IMAD R5, R4, R18, R7 ;  /* 0x0000001204057224 */ /* 0x000fe400078e0207 */
[----:B------:R-:W-:-:S03]  /*4eb0*/  IMAD.MOV.U32 R6, RZ, RZ, 0x1 ;  /* 0x00000001ff067424 */ /* 0x000fc600078e00ff */
[----:B------:R-:W-:Y:S02]  /*4ec0*/  SEL R7, R5, R12, !P3 ;  /* 0x0000000c05077207 */ /* 0x000fe40005800000 */
[----:B------:R-:W-:Y:S02]  /*4ed0*/  PRMT R4, R6, 0x7610, R4 ;  /* 0x0000761006047816 */ /* 0x000fe40000000004 */
[----:B------:R-:W-:-:S07]  /*4ee0*/  SEL R12, R12, R5, !P3 ;  /* 0x000000050c0c7207 */ /* 0x000fce0005800000 */
.L_x_46:
[----:B------:R-:W-:Y:S01]  /*4ef0*/  LOP3.LUT P0, RZ, R4, 0xff, RZ, 0xc0, !PT ;  /* 0x000000ff04ff7812 */ /* 0x000fe2000780c0ff */
[----:B------:R-:W-:-:S04]  /*4f00*/  UIMAD.WIDE.U32 UR8, UR5, -0x55555555, URZ ;  /* 0xaaaaaaab050878a5 */ /* 0x000fc8000f8e003f */
[----:B------:R-:W-:-:S04]  /*4f10*/  USHF.R.U32.HI UR8, URZ, 0x1, UR9 ;  /* 0x000000013f087899 */ /* 0x000fc80008011609 */
[----:B------:R-:W-:-:S04]  /*4f20*/  UIMAD UR5, UR8, -0x3, UR5 ;  /* 0xfffffffd080578a4 */ /* 0x000fc8000f8e0205 */
[----:B------:R-:W-:Y:S08]  /*4f30*/  @P0 BRA `(.L_x_49) ;  /* 0xffffffbc00fc0947 */ /* 0x000ff0000383ffff */
[----:B------:R-:W-:Y:S05]  /*4f40*/  EXIT ;  /* 0x000000000000794d */ /* 0x000fea0003800000 */
.L_x_3:
[----:B0-----:R-:W-:Y:S01]  /*4f50*/  ULDC.64 UR4, c[0x0][0x650] ;  /* 0x0001940000047ab9 */ /* 0x001fe20000000a00 */
        /* <DEDUP_REMOVED lines=25> */
.L_x_51:
[--C-:B------:R-:W-:Y:S01]  /*50f0*/  SHF.R.U64 R14, R12, R16, R13.reuse ;  /* 0x000000100c0e7219 */ /* 0x100fe2000000120d */
[----:B------:R-:W0:Y:S01]  /*5100*/  LDC R20, c[0x0][0x618] ;  /* 0x00018600ff147b82 */ /* 0x000e220000000800 */
[----:B------:R-:W-:Y:S01]  /*5110*/  I2FP.F32.U32 R6, R4 ;  /* 0x0000000400067245 */ /* 0x000fe20000201000 */
[----:B------:R-:W-:Y:S01]  /*5120*/  ULDC UR4, c[0x0][0x150] ;  /* 0x0000540000047ab9 */ /* 0x000fe20000000800 */
[----:B------:R-:W-:Y:S02]  /*5130*/  SHF.R.U32.HI R5, RZ, R16, R13 ;  /* 0x00000010ff057219 */ /* 0x000fe4000001160d */
[----:B------:R-:W-:Y:S01]  /*5140*/  IADD3 R11, P0, RZ, -R14, RZ ;  /* 0x8000000eff0b7210 */ /* 0x000fe20007f1e0ff */
[----:B------:R-:W-:Y:S01]  /*5150*/  FMUL R13, R6, UR4 ;  /* 0x00000004060d7c20 */ /* 0x000fe20008400000 */
[----:B------:R-:W-:Y:S01]  /*5160*/  ULDC UR4, c[0x0][0x154] ;  /* 0x0000550000047ab9 */ /* 0x000fe20000000800 */
[----:B------:R-:W1:Y:S02]  /*5170*/  LDC.64 R22, c[0x0][0x640] ;  /* 0x00019000ff167b82 */ /* 0x000e640000000a00 */
[----:B------:R-:W-:-:S02]  /*5180*/  IMAD.X R5, RZ, RZ, ~R5, P0 ;  /* 0x000000ffff057224 */ /* 0x000fc400000e0e05 */
[----:B------:R-:W2:Y:S01]  /*5190*/  F2I.U32.TRUNC.NTZ R13, R13 ;  /* 0x0000000d000d7305 */ /* 0x000ea2000020f000 */
[----:B------:R-:W-:-:S03]  /*51a0*/  IMAD.WIDE.U32 R6, R11, R18, R8 ;  /* 0x000000120b067225 */ /* 0x000fc600078e0008 */
[----:B------:R-:W3:Y:S01]  /*51b0*/  LDC R15, c[0x0][0x144] ;  /* 0x00005100ff0f7b82 */ /* 0x000ee20000000800 */
[----:B------:R-:W-:-:S04]  /*51c0*/  IMAD R10, R5, R18, RZ ;  /* 0x00000012050a7224 */ /* 0x000fc800078e02ff */
[----:B------:R-:W-:Y:S02]  /*51d0*/  IMAD R5, R11, R19, R10 ;  /* 0x000000130b057224 */ /* 0x000fe400078e020a */
[----:B------:R-:W-:Y:S01]  /*51e0*/  IMAD.MOV.U32 R10, RZ, RZ, -0x1 ;  /* 0xffffffffff0a7424 */ /* 0x000fe200078e00ff */
[----:B------:R-:W4:Y:S01]  /*51f0*/  LDC R16, c[0x0][0x608] ;  /* 0x00018200ff107b82 */ /* 0x000f220000000800 */
[----:B------:R-:W-:Y:S01]  /*5200*/  IMAD.IADD R5, R7, 0x1, R5 ;  /* 0x0000000107057824 */ /* 0x000fe200078e0205 */
[----:B------:R-:W-:-:S04]  /*5210*/  I2FP.F32.U32 R7, R3 ;  /* 0x0000000300077245 */ /* 0x000fc80000201000 */
[-C--:B0-----:R-:W-:Y:S01]  /*5220*/  SHF.R.U64 R12, R6, R20.reuse, R5 ;  /* 0x00000014060c7219 */ /* 0x081fe20000001205 */
[----:B--2---:R-:W-:Y:S01]  /*5230*/  IMAD.MOV R6, RZ, RZ, -R13 ;  /* 0x000000ffff067224 */ /* 0x004fe200078e0a0d */
[----:B------:R-:W0:Y:S01]  /*5240*/  LDC R11, c[0x0][0x658] ;  /* 0x00019600ff0b7b82 */ /* 0x000e220000000800 */
[----:B-1----:R-:W-:Y:S01]  /*5250*/  ISETP.NE.U32.AND P0, PT, R22, RZ, PT ;  /* 0x000000ff1600720c */ /* 0x002fe20003f05070 */
[----:B------:R-:W-:Y:S01]  /*5260*/  FMUL R7, R7, UR4 ;  /* 0x0000000407077c20 */ /* 0x000fe20008400000 */
[----:B------:R-:W-:Y:S02]  /*5270*/  SHF.R.U32.HI R5, RZ, R20, R5 ;  /* 0x00000014ff057219 */ /* 0x000fe40000011605 */
[----:B------:R-:W-:-:S03]  /*5280*/  ISETP.NE.AND.EX P0, PT, R23, RZ, PT, P0 ;  /* 0x000000ff1700720c */ /* 0x000fc60003f05300 */
[----:B------:R-:W1:Y:S01]  /*5290*/  LDC R18, c[0x0][0x148] ;  /* 0x00005200ff127b82 */ /* 0x000e620000000800 */
[----:B---3--:R-:W-:Y:S02]  /*52a0*/  IMAD R21, R15, R6, R4 ;  /* 0x000000060f157224 */ /* 0x008fe400078e0204 */
[----:B------:R-:W-:-:S05]  /*52b0*/  IMAD.MOV.U32 R6, RZ, RZ, 0x1 ;  /* 0x00000001ff067424 */ /* 0x000fca00078e00ff */
[----:B------:R-:W2:Y:S01]  /*52c0*/  LDC R19, c[0x0][0x600] ;  /* 0x00018000ff137b82 */ /* 0x000ea20000000800 */
[-CC-:B----4-:R-:W-:Y:S02]  /*52d0*/  SHF.R.U64 R15, R12, R16.reuse, R5.reuse ;  /* 0x000000100c0f7219 */ /* 0x190fe40000001205 */
[----:B------:R-:W-:Y:S02]  /*52e0*/  SHF.R.U32.HI R4, RZ, R16, R5 ;  /* 0x00000010ff047219 */ /* 0x000fe40000011605 */
[----:B------:R3:W4:Y:S03]  /*52f0*/  F2I.U32.TRUNC.NTZ R16, R7 ;  /* 0x0000000700107305 */ /* 0x000726000020f000 */
[----:B------:R-:W1:Y:S01]  /*5300*/  LDC R24, c[0x0][0x648] ;  /* 0x00019200ff187b82 */ /* 0x000e620000000800 */
[-C--:B0-----:R-:W-:Y:S02]  /*5310*/  SHF.R.U64 R17, R15, R11.reuse, R4 ;  /* 0x0000000b0f117219 */ /* 0x081fe40000001204 */
[----:B------:R-:W-:-:S02]  /*5320*/  SHF.L.U32 R10, R10, R11, RZ ;  /* 0x0000000b0a0a7219 */ /* 0x000fc400000006ff */
[-C--:B------:R-:W-:Y:S01]  /*5330*/  SHF.R.U32.HI R5, RZ, R11.reuse, R4 ;  /* 0x0000000bff057219 */ /* 0x080fe20000011604 */
[----:B------:R-:W-:Y:S01]  /*5340*/  IMAD.MOV.U32 R4, RZ, RZ, R17 ;  /* 0x000000ffff047224 */ /* 0x000fe200078e0011 */
[----:B------:R-:W-:Y:S01]  /*5350*/  SHF.L.U32 R20, R6, R11, RZ ;  /* 0x0000000b06147219 */ /* 0x000fe200000006ff */
[----:B------:R-:W0:Y:S01]  /*5360*/  LDC R25, c[0x0][0x638] ;  /* 0x00018e00ff197b82 */ /* 0x000e220000000800 */
[----:B------:R-:W-:-:S07]  /*5370*/  LOP3.LUT R26, RZ, R10, RZ, 0x33, !PT ;  /* 0x0000000aff1a7212 */ /* 0x000fce00078e33ff */
        /* <DEDUP_REMOVED lines=12> */
.L_x_52:
        /* <DEDUP_REMOVED lines=11> */
[----:B------:R-:W-:Y:S02]  /*54f0*/  IMAD.MOV.U32 R7, RZ, RZ, 0x1 ;  /* 0x00000001ff077424 */ /* 0x000fe400078e00ff */
[----:B------:R-:W-:Y:S01]  /*5500*/  IMAD.MOV.U32 R6, RZ, RZ, R14 ;  /* 0x000000ffff067224 */ /* 0x000fe200078e000e */
[----:B------:R-:W-:Y:S02]  /*5510*/  SEL R17, R4, R13, !P3 ;  /* 0x0000000d04117207 */ /* 0x000fe40005800000 */
[----:B------:R-:W-:-:S07]  /*5520*/  SEL R13, R13, R4, !P3 ;  /* 0x000000040d0d7207 */ /* 0x000fce0005800000 */
.L_x_50:
[----:B------:R-:W-:-:S08]  /*5530*/  NOP ;  /* 0x0000000000007918 */ /* 0x000fd00000000000 */
[----:B------:R-:W0:-:S00]  /*5540*/  USETMAXREG.DEALLOC.CTAPOOL 0x28 ;  /* 0x00000028000079c8 */ /* 0x000e0000080e0500 */
[----:B0-----:R-:W-:-:S13]  /*5550*/  ISETP.NE.AND P0, PT, R2, RZ, PT ;  /* 0x000000ff0200720c */ /* 0x001fda0003f05270 */
[----:B------:R-:W-:Y:S05]  /*5560*/  @P0 EXIT ;  /* 0x000000000000094d */ /* 0x000fea0003800000 */
[----:B------:R-:W-:Y:S01]  /*5570*/  LOP3.LUT P0, RZ, R7, 0xff, RZ, 0xc0, !PT ;  /* 0x000000ff07ff7812 */ /* 0x000fe2000780c0ff */
[----:B------:R-:W-:Y:S02]  /*5580*/  IMAD.MOV.U32 R12, RZ, RZ, 0x1 ;  /* 0x00000001ff0c7424 */ /* 0x000fe400078e00ff */
[----:B------:R-:W-:-:S10]  /*5590*/  IMAD.MOV.U32 R16, RZ, RZ, RZ ;  /* 0x000000ffff107224 */ /* 0x000fd400078e00ff */
[----:B------:R-:W-:Y:S05]  /*55a0*/  @!P0 BRA `(.L_x_53) ;  /* 0x0000000c00348947 */ /* 0x000fea0003800000 */
[----:B------:R-:W0:Y:S01]  /*55b0*/  LDC R2, c[0x0][0x28c] ;  /* 0x0000a300ff027b82 */ /* 0x000e220000000800 */
[----:B------:R-:W-:Y:S01]  /*55c0*/  ULDC UR5, c[0x0][0x600] ;  /* 0x0001800000057ab9 */ /* 0x000fe20000000800 */
[----:B------:R-:W-:Y:S01]  /*55d0*/  ULDC UR4, c[0x0][0xc] ;  /* 0x0000030000047ab9 */ /* 0x000fe20000000800 */
[----:B------:R-:W-:Y:S01]  /*55e0*/  UIADD3 UR16, UR5, -0x1, URZ ;  /* 0xffffffff05107890 */ /* 0x000fe2000fffe03f */
[C---:B------:R-:W-:Y:S01]  /*55f0*/  LOP3.LUT P2, RZ, R28.reuse, 0x7f, RZ, 0xc0, !PT ;  /* 0x0000007f1cff7812 */ /* 0x040fe2000784c0ff */
[----:B------:R-:W-:Y:S01]  /*5600*/  ULDC UR6, c[0x0][0x658] ;  /* 0x0001960000067ab9 */ /* 0x000fe20000000800 */
[----:B------:R-:W-:Y:S01]  /*5610*/  ULDC UR5, c[0x0][0x10] ;  /* 0x0000040000057ab9 */ /* 0x000fe20000000800 */
[----:B------:R-:W-:Y:S01]  /*5620*/  UMOV UR7, 0xffffffff ;  /* 0xffffffff00077882 */ /* 0x000fe20000000000 */
[----:B------:R-:W-:Y:S01]  /*5630*/  UMOV UR8, 0x1 ;  /* 0x0000000100087882 */ /* 0x000fe20000000000 */
[----:B------:R-:W-:Y:S01]  /*5640*/  UIMAD.WIDE.U32 UR4, UR4, UR5, URZ ;  /* 0x00000005040472a5 */ /* 0x000fe2000f8e003f */
[----:B------:R-:W-:Y:S01]  /*5650*/  LOP3.LUT P0, RZ, R28, 0x1f, RZ, 0xc0, !PT ;  /* 0x0000001f1cff7812 */ /* 0x000fe2000780c0ff */
[----:B------:R-:W-:Y:S01]  /*5660*/  USHF.L.U32 UR7, UR7, UR6, URZ ;  /* 0x0000000607077299 */ /* 0x000fe2000800063f */
[----:B------:R-:W-:Y:S01]  /*5670*/  BSSY B0, `(.L_x_53) ;  /* 0x00000c0000007945 */ /* 0x000fe20003800000 */
[----:B------:R-:W-:Y:S01]  /*5680*/  USHF.L.U32 UR18, UR8, UR6, URZ ;  /* 0x0000000608127299 */ /* 0x000fe2000800063f */
[----:B------:R-:W-:Y:S01]  /*5690*/  IMAD.MOV.U32 R14, RZ, RZ, 0x1 ;  /* 0x00000001ff0e7424 */ /* 0x000fe200078e00ff */
[----:B------:R-:W-:Y:S01]  /*56a0*/  LOP3.LUT R15, R0, 0x2, RZ, 0xfc, !PT ;  /* 0x00000002000f7812 */ /* 0x000fe200078efcff */
[----:B------:R-:W-:Y:S01]  /*56b0*/  ULDC UR6, c[0x0][0x14] ;  /* 0x0000050000067ab9 */ /* 0x000fe20000000800 */
[----:B------:R-:W-:Y:S01]  /*56c0*/  PLOP3.LUT P0, PT, P0, P2, PT, 0x8a, 0x0 ;  /* 0x000000000000781c */ /* 0x000fe20000705172 */
[----:B------:R-:W-:Y:S01]  /*56d0*/  UIMAD.WIDE.U32 UR20, UR4, UR6, URZ ;  /* 0x00000006041472a5 */ /* 0x000fe2000f8e003f */
[----:B------:R-:W-:Y:S01]  /*56e0*/  IMAD.MOV.U32 R12, RZ, RZ, 0x1 ;  /* 0x00000001ff0c7424 */ /* 0x000fe200078e00ff */
[----:B------:R-:W-:Y:S01]  /*56f0*/  UIMAD UR13, UR5, UR6, URZ ;  /* 0x00000006050d72a4 */ /* 0x000fe2000f8e023f */
[----:B------:R-:W-:Y:S01]  /*5700*/  IMAD.MOV.U32 R16, RZ, RZ, RZ ;  /* 0x000000ffff107224 */ /* 0x000fe200078e00ff */
[----:B------:R-:W-:Y:S01]  /*5710*/  ULOP3.LUT UR17, URZ, UR7, URZ, 0x33, !UPT ;  /* 0x000000073f117292 */ /* 0x000fe2000f8e333f */
[----:B0-----:R-:W-:Y:S01]  /*5720*/  VIADD R2, R2, 0x7f ;  /* 0x0000007f02027836 */ /* 0x001fe20000000000 */
[----:B------:R-:W-:Y:S01]  /*5730*/  UIADD3 UR13, UR21, UR13, URZ ;  /* 0x0000000d150d7290 */ /* 0x000fe2000fffe03f */
[----:B------:R-:W-:-:S03]  /*5740*/  ULDC.64 UR22, c[0x0][0x198] ;  /* 0x0000660000167ab9 */ /* 0x000fc60000000a00 */
[----:B------:R-:W-:-:S04]  /*5750*/  SHF.R.S32.HI R3, RZ, 0x1f, R2 ;  /* 0x0000001fff037819 */ /* 0x000fc80000011402 */
[----:B------:R-:W-:-:S04]  /*5760*/  LEA.HI R3, R3, R2, RZ, 0x7 ;  /* 0x0000000203037211 */ /* 0x000fc800078f38ff */
[----:B------:R-:W-:-:S05]  /*5770*/  SHF.R.S32.HI R11, RZ, 0x7, R3 ;  /* 0x00000007ff0b7819 */ /* 0x000fca0000011403 */
[----:B------:R-:W-:-:S07]  /*5780*/  VIADD R10, R11, 0x1 ;  /* 0x000000010b0a7836 */ /* 0x000fce0000000000 */
.L_x_65:
[----:B------:R-:W-:-:S03]  /*5790*/  UMOV UR4, 0xffffffff ;  /* 0xffffffff00047882 */ /* 0x000fc60000000000 */
[----:B------:R-:W-:Y:S05]  /*57a0*/  BRA.DIV UR4, `(.L_x_54) ;  /* 0x0000000e04807947 */ /* 0x000fea000b800000 */
[----:B------:R-:W-:-:S13]  /*57b0*/  ELECT P1, URZ, PT ;  /* 0x00000000003f782f */ /* 0x000fda0003820000 */
.L_x_75:
[----:B------:R-:W0:Y:S01]  /*57c0*/  LDC R2, c[0x0][0x28c] ;  /* 0x0000a300ff027b82 */ /* 0x000e220000000800 */
[----:B------:R-:W-:Y:S01]  /*57d0*/  BSSY B1, `(.L_x_55) ;  /* 0x0000037000017945 */ /* 0x000fe20003800000 */
[----:B0-----:R-:W-:-:S13]  /*57e0*/  ISETP.LT.OR P1, PT, R2, 0x1, !P1 ;  /* 0x000000010200780c */ /* 0x001fda0004f21670 */
[----:B------:R-:W-:Y:S05]  /*57f0*/  @P1 BRA `(.L_x_56) ;  /* 0x0000000000d01947 */ /* 0x000fea0003800000 */
[----:B------:R-:W-:Y:S02]  /*5800*/  IMAD.SHL.U32 R17, R17, 0x8, RZ ;  /* 0x0000000811117824 */ /* 0x000fe400078e00ff */
[----:B------:R-:W-:Y:S02]  /*5810*/  IMAD.SHL.U32 R13, R13, 0x200, RZ ;  /* 0x000002000d0d7824 */ /* 0x000fe400078e00ff */
[----:B------:R-:W-:Y:S02]  /*5820*/  IMAD.MOV.U32 R20, RZ, RZ, RZ ;  /* 0x000000ffff147224 */ /* 0x000fe400078e00ff */
[----:B------:R-:W-:Y:S02]  /*5830*/  IMAD.MOV.U32 R2, RZ, RZ, R10 ;  /* 0x000000ffff027224 */ /* 0x000fe400078e000a */
[----:B------:R-:W-:Y:S02]  /*5840*/  IMAD.MOV.U32 R3, RZ, RZ, R12 ;  /* 0x000000ffff037224 */ /* 0x000fe400078e000c */
[----:B------:R-:W-:-:S07]  /*5850*/  IMAD.MOV.U32 R4, RZ, RZ, R16 ;  /* 0x000000ffff047224 */ /* 0x000fce00078e0010 */
.L_x_60:
[----:B------:R-:W0:Y:S01]  /*5860*/  S2R R18, SR_CgaCtaId ;  /* 0x0000000000127919 */ /* 0x000e220000008800 */
[----:B------:R-:W-:Y:S01]  /*5870*/  MOV R5, 0x400 ;  /* 0x0000040000057802 */ /* 0x000fe20000000f00 */
[----:B------:R-:W1:Y:S03]  /*5880*/  @!P2 LDC R7, c[0x0][0x500] ;  /* 0x00014000ff07ab82 */ /* 0x000e660000000800 */
[----:B0-----:R-:W-:Y:S02]  /*5890*/  LEA R19, R18, R5, 0x18 ;  /* 0x0000000512137211 */ /* 0x001fe400078ec0ff */
[----:B------:R-:W-:-:S03]  /*58a0*/  SHF.L.U32 R5, R3, 0x1f, RZ ;  /* 0x0000001f03057819 */ /* 0x000fc600000006ff */
[----:B------:R-:W-:-:S04]  /*58b0*/  IMAD R18, R4, 0x8, R19 ;  /* 0x0000000804127824 */ /* 0x000fc800078e0213 */
[----:B------:R-:W0:Y:S02]  /*58c0*/  SYNCS.PHASECHK.TRANS64.TRYWAIT P1, [R18+URZ+0x18], R5 ;  /* 0x00001805120075a7 */ /* 0x000e24000802017f */
[----:B01----:R-:W-:Y:S05]  /*58d0*/  @!P1 BRA `(.L_x_57) ;  /* 0x0000000c00549947 */ /* 0x003fea0003800000 */
.L_x_76:
[----:B0-----:R-:W-:Y:S01]  /*58e0*/  PRMT R5, R15, 0x9910, RZ ;  /* 0x000099100f057816 */ /* 0x001fe200000000ff */
[----:B------:R0:W-:Y:S03]  /*58f0*/  @!P2 SYNCS.ARRIVE.TRANS64 RZ, [R18+URZ], R7 ;  /* 0x0000000712ffa9a7 */ /* 0x0001e6000800003f */
[----:B------:R-:W-:-:S13]  /*5900*/  ISETP.NE.AND P1, PT, R5, 0x2, PT ;  /* 0x000000020500780c */ /* 0x000fda0003f25270 */
[----:B0-----:R-:W-:Y:S05]  /*5910*/  @P1 BRA `(.L_x_58) ;  /* 0x0000000000041947 */ /* 0x001fea0003800000 */
[----:B------:R-:W-:Y:S01]  /*5920*/  BPT.TRAP 0x1 ;  /* 0x000000040000795c */ /* 0x000fe20000300000 */
.L_x_58:
[----:B------:R-:W-:Y:S05]  /*5930*/  @P0 BRA `(.L_x_59) ;  /* 0x0000000000040947 */ /* 0x000fea0003800000 */
[----:B------:R-:W-:Y:S01]  /*5940*/  BPT.TRAP 0x1 ;  /* 0x000000040000795c */ /* 0x000fe20000300000 */
.L_x_59:
[--C-:B------:R-:W-:Y:S01]  /*5950*/  IMAD R5, R4, 0x10000, R19.reuse ;  /* 0x0001000004057824 */ /* 0x100fe200078e0213 */
[----:B------:R-:W-:Y:S01]  /*5960*/  R2UR UR9, R18 ;  /* 0x00000000120972ca */ /* 0x000fe200000e0000 */
[----:B------:R-:W-:Y:S01]  /*5970*/  IMAD R19, R4, 0x400, R19 ;  /* 0x0000040004137824 */ /* 0x000fe200078e0213 */
[----:B------:R-:W-:Y:S01]  /*5980*/  UIADD3 UR4, UP0, UR22, 0xf0, URZ ;  /* 0x000000f016047890 */ /* 0x000fe2000ff1e03f */
[----:B------:R-:W-:Y:S01]  /*5990*/  VIADD R2, R2, 0xffffffff ;  /* 0xffffffff02027836 */ /* 0x000fe20000000000 */
[----:B------:R-:W-:Y:S01]  /*59a0*/  R2UR UR5, R5 ;  /* 0x00000000050572ca */ /* 0x000fe200000e0000 */
[----:B------:R-:W-:Y:S01]  /*59b0*/  UIADD3 UR24, UP1, UR22, 0x1f0, URZ ;  /* 0x000001f016187890 */ /* 0x000fe2000ff3e03f */
[----:B------:R-:W-:Y:S01]  /*59c0*/  R2UR UR8, R19 ;  /* 0x00000000130872ca */ /* 0x000fe200000e0000 */
[----:B------:R-:W-:Y:S01]  /*59d0*/  VIADD R4, R4, 0x1 ;  /* 0x0000000104047836 */ /* 0x000fe20000000000 */
[----:B------:R-:W-:Y:S01]  /*59e0*/  R2UR UR11, R13 ;  /* 0x000000000d0b72ca */ /* 0x000fe200000e0000 */
[----:B------:R-:W-:Y:S01]  /*59f0*/  UIADD3.X UR25, URZ, UR23, URZ, UP1, !UPT ;  /* 0x000000173f197290 */ /* 0x000fe20008ffe43f */
[----:B------:R-:W-:Y:S01]  /*5a00*/  R2UR UR10, R20 ;  /* 0x00000000140a72ca */ /* 0x000fe200000e0000 */
[----:B------:R-:W-:Y:S01]  /*5a10*/  UMOV UR6, 0x0 ;  /* 0x0000000000067882 */ /* 0x000fe20000000000 */
[----:B------:R-:W-:Y:S01]  /*5a20*/  R2UR UR12, R6 ;  /* 0x00000000060c72ca */ /* 0x000fe200000e0000 */
[----:B------:R-:W-:Y:S01]  /*5a30*/  UMOV UR7, 0x10000000 ;  /* 0x1000000000077882 */ /* 0x000fe20000000000 */
[----:B------:R-:W-:Y:S01]  /*5a40*/  R2UR UR19, R17 ;  /* 0x00000000111372ca */ /* 0x000fe200000e0000 */
[----:B------:R-:W-:Y:S01]  /*5a50*/  VIADD R20, R20, 0x80 ;  /* 0x0000008014147836 */ /* 0x000fe20000000000 */
[----:B------:R-:W-:Y:S01]  /*5a60*/  ISETP.GT.AND P4, PT, R2, 0x1, PT ;  /* 0x000000010200780c */ /* 0x000fe20003f84270 */
[----:B------:R-:W-:Y:S01]  /*5a70*/  UIADD3 UR14, UR5, 0x100, URZ ;  /* 0x00000100050e7890 */ /* 0x000fe2000fffe03f */
[----:B------:R-:W-:Y:S01]  /*5a80*/  ISETP.NE.AND P1, PT, R4, 0x3, PT ;  /* 0x000000030400780c */ /* 0x000fe20003f25270 */
[----:B------:R-:W-:-:S02]  /*5a90*/  UIADD3.X UR5, URZ, UR23, URZ, UP0, !UPT ;  /* 0x000000173f057290 */ /* 0x000fc400087fe43f */
[----:B------:R-:W-:Y:S01]  /*5aa0*/  UIADD3 UR15, UR8, 0x30100, URZ ;  /* 0x00030100080f7890 */ /* 0x000fe2000fffe03f */
[----:B------:R-:W-:Y:S02]  /*5ab0*/  SEL R18, RZ, 0x1, P1 ;  /* 0x00000001ff127807 */ /* 0x000fe40000800000 */
[----:B------:R-:W-:Y:S01]  /*5ac0*/  UMOV UR8, UR14 ;  /* 0x0000000e00087c82 */ /* 0x000fe20008000000 */
[----:B------:R-:W-:Y:S02]  /*5ad0*/  SEL R4, R4, RZ, P1 ;  /* 0x000000ff04047207 */ /* 0x000fe40000800000 */
[----:B------:R-:W-:Y:S01]  /*5ae0*/  LOP3.LUT R3, R3, R18, RZ, 0x3c, !PT ;  /* 0x0000001203037212 */ /* 0x000fe200078e3cff */
[----:B------:R0:W-:Y:S02]  /*5af0*/  UTMALDG.3D [UR8], [UR4], desc[UR6] ;  /* 0x00000608040075b4 */ /* 0x0001e40008011000 */
[----:B0-----:R-:W-:Y:S01]  /*5b00*/  UMOV UR8, UR15 ;  /* 0x0000000f00087c82 */ /* 0x001fe20008000000 */
[----:B------:R-:W-:-:S02]  /*5b10*/  UMOV UR11, UR19 ;  /* 0x00000013000b7c82 */ /* 0x000fc40008000000 */
[----:B------:R0:W-:Y:S02]  /*5b20*/  UTMALDG.3D [UR8], [UR24], desc[UR6] ;  /* 0x00000608180075b4 */ /* 0x0001e40008011000 */
[----:B0-----:R-:W-:Y:S05]  /*5b30*/  @P4 BRA `(.L_x_60) ;  /* 0xfffffffc00484947 */ /* 0x001fea000383ffff */
.L_x_56:
[----:B------:R-:W-:Y:S05]  /*5b40*/  BSYNC B1 ;  /* 0x0000000000017941 */ /* 0x000fea0003800000 */
.L_x_55:
[----:B------:R-:W-:Y:S01]  /*5b50*/  LOP3.LUT P4, RZ, R14, 0xff, RZ, 0xc0, !PT ;  /* 0x000000ff0eff7812 */ /* 0x000fe2000788c0ff */
[----:B------:R-:W-:Y:S01]  /*5b60*/  IMAD.IADD R16, R11, 0x1, R16 ;  /* 0x000000010b107824 */ /* 0x000fe200078e0210 */
[----:B------:R-:W-:Y:S01]  /*5b70*/  IADD3 R8, P5, R8, UR20, RZ ;  /* 0x0000001408087c10 */ /* 0x000fe2000ffbe0ff */
[----:B------:R-:W-:Y:S01]  /*5b80*/  ULDC.64 UR4, c[0x0][0x650] ;  /* 0x0001940000047ab9 */ /* 0x000fe20000000a00 */
[----:B------:R-:W-:Y:S01]  /*5b90*/  BSSY B1, `(.L_x_61) ;  /* 0x000006b000017945 */ /* 0x000fe20003800000 */
[----:B------:R-:W-:Y:S01]  /*5ba0*/  IMAD.MOV.U32 R13, RZ, RZ, -0x1 ;  /* 0xffffffffff0d7424 */ /* 0x000fe200078e00ff */
[----:B------:R-:W-:Y:S01]  /*5bb0*/  ISETP.GT.U32.AND P1, PT, R16, 0x2, PT ;  /* 0x000000021000780c */ /* 0x000fe20003f24070 */
[----:B------:R-:W-:Y:S01]  /*5bc0*/  IMAD.MOV.U32 R17, RZ, RZ, -0x1 ;  /* 0xffffffffff117424 */ /* 0x000fe200078e00ff */
[----:B------:R-:W-:Y:S01]  /*5bd0*/  IADD3.X R9, R9, UR13, RZ, P5, !PT ;  /* 0x0000000d09097c10 */ /* 0x000fe2000affe4ff */
[----:B------:R-:W-:Y:S01]  /*5be0*/  IMAD.MOV.U32 R6, RZ, RZ, -0x1 ;  /* 0xffffffffff067424 */ /* 0x000fe200078e00ff */
[----:B------:R-:W-:-:S02]  /*5bf0*/  ISETP.LT.U32.AND P1, PT, R11, 0x3, P1 ;  /* 0x000000030b00780c */ /* 0x000fc40000f21070 */
[----:B------:R-:W-:Y:S01]  /*5c00*/  PRMT R14, RZ, 0x7610, R14 ;  /* 0x00007610ff0e7816 */ /* 0x000fe2000000000e */
[----:B------:R-:W0:Y:S01]  /*5c10*/  @P4 S2R R3, SR_CgaCtaId ;  /* 0x0000000000034919 */ /* 0x000e220000008800 */
[----:B------:R-:W-:-:S04]  /*5c20*/  @P4 MOV R2, 0x400 ;  /* 0x0000040000024802 */ /* 0x000fc80000000f00 */
[----:B0-----:R-:W-:Y:S01]  /*5c30*/  @P4 LEA R4, R3, R2, 0x18 ;  /* 0x0000000203044211 */ /* 0x001fe200078ec0ff */
[----:B------:R-:W-:-:S03]  /*5c40*/  IMAD.WIDE.U32 R2, R16, -0x55555555, RZ ;  /* 0xaaaaaaab10027825 */ /* 0x000fc600078e00ff */
[----:B------:R0:W-:Y:S01]  /*5c50*/  @P4 SYNCS.ARRIVE.TRANS64.A1T0 RZ, [R4+URZ+0x48], RZ ;  /* 0x000048ff04ff49a7 */ /* 0x0001e2000810003f */
[----:B------:R-:W-:Y:S02]  /*5c60*/  ISETP.GE.U32.AND P4, PT, R11, 0x3, PT ;  /* 0x000000030b00780c */ /* 0x000fe40003f86070 */
[----:B------:R-:W-:Y:S02]  /*5c70*/  SHF.R.U32.HI R5, RZ, 0x1, R3 ;  /* 0x00000001ff057819 */ /* 0x000fe40000011603 */
[----:B------:R-:W-:Y:S02]  /*5c80*/  SEL R3, RZ, 0x1, !P1 ;  /* 0x00000001ff037807 */ /* 0x000fe40004800000 */
[----:B------:R-:W-:Y:S01]  /*5c90*/  ISETP.GE.U32.AND P1, PT, R8, UR4, PT ;  /* 0x0000000408007c0c */ /* 0x000fe2000bf26070 */
[----:B------:R-:W-:Y:S01]  /*5ca0*/  IMAD R16, R5, -0x3, R16 ;  /* 0xfffffffd05107824 */ /* 0x000fe200078e0210 */
[----:B------:R-:W-:Y:S02]  /*5cb0*/  LOP3.LUT R12, R12, R3, RZ, 0x3c, !PT ;  /* 0x000000030c0c7212 */ /* 0x000fe400078e3cff */
[----:B------:R-:W-:-:S02]  /*5cc0*/  ISETP.GE.U32.AND.EX P1, PT, R9, UR5, PT, P1 ;  /* 0x0000000509007c0c */ /* 0x000fc4000bf26110 */
[----:B------:R-:W-:Y:S02]  /*5cd0*/  PRMT R2, RZ, 0x7610, R2 ;  /* 0x00007610ff027816 */ /* 0x000fe40000000002 */
[----:B------:R-:W-:-:S09]  /*5ce0*/  @P4 LOP3.LUT R12, R12, 0x1, R5, 0x78, !PT ;  /* 0x000000010c0c4812 */ /* 0x000fd200078e7805 */
[----:B0-----:R-:W-:Y:S05]  /*5cf0*/  @P1 BRA `(.L_x_62) ;  /* 0x0000000400501947 */ /* 0x001fea0003800000 */
[----:B------:R-:W-:Y:S01]  /*5d00*/  ULDC.64 UR4, c[0x0][0x628] ;  /* 0x00018a0000047ab9 */ /* 0x000fe20000000a00 */
[----:B------:R-:W0:Y:S01]  /*5d10*/  S2R R17, SR_CTAID.X ;  /* 0x0000000000117919 */ /* 0x000e220000002500 */
[----:B------:R-:W-:Y:S01]  /*5d20*/  ISETP.NE.U32.AND P1, PT, RZ, UR4, PT ;  /* 0x00000004ff007c0c */ /* 0x000fe2000bf25070 */
[----:B------:R-:W-:Y:S01]  /*5d30*/  ULDC UR7, c[0x0][0x630] ;  /* 0x00018c0000077ab9 */ /* 0x000fe20000000800 */
[----:B------:R-:W-:Y:S01]  /*5d40*/  IMAD.MOV.U32 R2, RZ, RZ, R8 ;  /* 0x000000ffff027224 */ /* 0x000fe200078e0008 */
[----:B------:R-:W1:Y:S01]  /*5d50*/  S2R R13, SR_CTAID.Y ;  /* 0x00000000000d7919 */ /* 0x000e620000002600 */
[----:B------:R-:W-:Y:S01]  /*5d60*/  ISETP.NE.AND.EX P1, PT, RZ, UR5, PT, P1 ;  /* 0x00000005ff007c0c */ /* 0x000fe2000bf25310 */
[----:B------:R-:W-:-:S12]  /*5d70*/  IMAD.MOV.U32 R3, RZ, RZ, R9 ;  /* 0x000000ffff037224 */ /* 0x000fd800078e0009 */
[----:B------:R-:W-:Y:S05]  /*5d80*/  @!P1 BRA `(.L_x_63) ;  /* 0x0000000000289947 */ /* 0x000fea0003800000 */
[----:B------:R-:W-:Y:S02]  /*5d90*/  ULDC UR6, c[0x0][0x634] ;  /* 0x00018d0000067ab9 */ /* 0x000fe40000000800 */
[----:B------:R-:W-:-:S05]  /*5da0*/  IADD3 R7, P1, R8, UR6, RZ ;  /* 0x0000000608077c10 */ /* 0x000fca000ff3e0ff */
[----:B------:R-:W-:-:S04]  /*5db0*/  IMAD.X R19, RZ, RZ, R9, P1 ;  /* 0x000000ffff137224 */ /* 0x000fc800008e0609 */
[----:B------:R-:W-:-:S04]  /*5dc0*/  IMAD.WIDE.U32 R4, R19, UR4, RZ ;  /* 0x0000000413047c25 */ /* 0x000fc8000f8e00ff */
[----:B------:R-:W-:-:S04]  /*5dd0*/  IMAD.WIDE.U32 R4, P1, R7, UR5, R4 ;  /* 0x0000000507047c25 */ /* 0x000fc8000f820004 */
[----:B------:R-:W-:-:S04]  /*5de0*/  IMAD.WIDE.U32 R6, R7, UR4, RZ ;  /* 0x0000000407067c25 */ /* 0x000fc8000f8e00ff */
[----:B------:R-:W-:Y:S01]  /*5df0*/  IMAD.X R3, RZ, RZ, RZ, P1 ;  /* 0x000000ffff037224 */ /* 0x000fe200008e06ff */
[----:B------:R-:W-:Y:S01]  /*5e00*/  IADD3 RZ, P1, R7, R4, RZ ;  /* 0x0000000407ff7210 */ /* 0x000fe20007f3e0ff */
[----:B------:R-:W-:-:S04]  /*5e10*/  IMAD.MOV.U32 R2, RZ, RZ, R5 ;  /* 0x000000ffff027224 */ /* 0x000fc800078e0005 */
[----:B------:R-:W-:-:S08]  /*5e20*/  IMAD.WIDE.U32.X R2, R19, UR5, R2, P1 ;  /* 0x0000000513027c25 */ /* 0x000fd000088e0402 */
.L_x_63:
[--C-:B------:R-:W-:Y:S01]  /*5e30*/  SHF.R.U64 R6, R2, UR7, R3.reuse ;  /* 0x0000000702067c19 */ /* 0x100fe20008001203 */
[----:B------:R-:W-:Y:S01]  /*5e40*/  ULDC.64 UR4, c[0x0][0x620] ;  /* 0x0001880000047ab9 */ /* 0x000fe20000000a00 */
[----:B------:R-:W-:Y:S01]  /*5e50*/  SHF.R.U32.HI R2, RZ, UR7, R3 ;  /* 0x00000007ff027c19 */ /* 0x000fe20008011603 */
[----:B------:R-:W-:Y:S01]  /*5e60*/  IMAD.MOV.U32 R3, RZ, RZ, R9 ;  /* 0x000000ffff037224 */ /* 0x000fe200078e0009 */
[----:B------:R-:W-:Y:S01]  /*5e70*/  IADD3 R5, P1, RZ, -R6, RZ ;  /* 0x80000006ff057210 */ /* 0x000fe20007f3e0ff */
[----:B------:R-:W2:Y:S01]  /*5e80*/  LDC R22, c[0x0][0x144] ;  /* 0x00005100ff167b82 */ /* 0x000ea20000000800 */
[----:B0-----:R-:W-:Y:S01]  /*5e90*/  I2FP.F32.U32 R7, R17 ;  /* 0x0000001100077245 */ /* 0x001fe20000201000 */
[----:B------:R-:W-:Y:S01]  /*5ea0*/  ULDC.64 UR8, c[0x0][0x640] ;  /* 0x0001900000087ab9 */ /* 0x000fe20000000a00 */
[----:B------:R-:W-:Y:S01]  /*5eb0*/  ULDC UR6, c[0x0][0x608] ;  /* 0x0001820000067ab9 */ /* 0x000fe20000000800 */
[----:B------:R-:W-:Y:S01]  /*5ec0*/  IMAD.X R2, RZ, RZ, ~R2, P1 ;  /* 0x000000ffff027224 */ /* 0x000fe200008e0e02 */
[----:B------:R-:W-:-:S03]  /*5ed0*/  ISETP.NE.U32.AND P1, PT, RZ, UR8, PT ;  /* 0x00000008ff007c0c */ /* 0x000fc6000bf25070 */
[----:B------:R-:W-:Y:S01]  /*5ee0*/  IMAD R4, R2, UR4, RZ ;  /* 0x0000000402047c24 */ /* 0x000fe2000f8e02ff */
[----:B------:R-:W0:Y:S01]  /*5ef0*/  LDC R20, c[0x0][0x148] ;  /* 0x00005200ff147b82 */ /* 0x000e220000000800 */
[----:B------:R-:W-:Y:S01]  /*5f00*/  IMAD.MOV.U32 R2, RZ, RZ, R8 ;  /* 0x000000ffff027224 */ /* 0x000fe200078e0008 */
[----:B------:R-:W-:-:S03]  /*5f10*/  ISETP.NE.AND.EX P1, PT, RZ, UR9, PT, P1 ;  /* 0x00000009ff007c0c */ /* 0x000fc6000bf25310 */
[----:B------:R-:W-:Y:S01]  /*5f20*/  IMAD.WIDE.U32 R2, R5, UR4, R2 ;  /* 0x0000000405027c25 */ /* 0x000fe2000f8e0002 */
[----:B------:R-:W-:-:S03]  /*5f30*/  ULDC UR4, c[0x0][0x150] ;  /* 0x0000540000047ab9 */ /* 0x000fc60000000800 */
[----:B------:R-:W-:Y:S02]  /*5f40*/  IMAD R5, R5, UR5, R4 ;  /* 0x0000000505057c24 */ /* 0x000fe4000f8e0204 */
[----:B------:R-:W-:Y:S01]  /*5f50*/  FMUL R4, R7, UR4 ;  /* 0x0000000407047c20 */ /* 0x000fe20008400000 */
[----:B------:R-:W-:Y:S01]  /*5f60*/  ULDC UR4, c[0x0][0x618] ;  /* 0x0001860000047ab9 */ /* 0x000fe20000000800 */
[----:B------:R-:W-:Y:S01]  /*5f70*/  ULDC UR5, c[0x0][0x154] ;  /* 0x0000550000057ab9 */ /* 0x000fe20000000800 */
[----:B------:R-:W-:-:S03]  /*5f80*/  IMAD.IADD R3, R3, 0x1, R5 ;  /* 0x0000000103037824 */ /* 0x000fc600078e0205 */
[----:B------:R-:W3:Y:S02]  /*5f90*/  F2I.U32.TRUNC.NTZ R4, R4 ;  /* 0x0000000400047305 */ /* 0x000ee4000020f000 */
[----:B------:R-:W-:Y:S02]  /*5fa0*/  SHF.R.U64 R7, R2, UR4, R3 ;  /* 0x0000000402077c19 */ /* 0x000fe40008001203 */
[----:B-1----:R-:W-:-:S05]  /*5fb0*/  I2FP.F32.U32 R2, R13 ;  /* 0x0000000d00027245 */ /* 0x002fca0000201000 */
[----:B------:R-:W-:Y:S01]  /*5fc0*/  FMUL R21, R2, UR5 ;  /* 0x0000000502157c20 */ /* 0x000fe20008400000 */
[----:B------:R-:W-:Y:S01]  /*5fd0*/  SHF.R.U32.HI R2, RZ, UR4, R3 ;  /* 0x00000004ff027c19 */ /* 0x000fe20008011603 */
[----:B------:R-:W-:-:S03]  /*5fe0*/  ULDC UR4, c[0x0][0x658] ;  /* 0x0001960000047ab9 */ /* 0x000fc60000000800 */
[--C-:B------:R-:W-:Y:S01]  /*5ff0*/  SHF.R.U64 R19, R7, UR6, R2.reuse ;  /* 0x0000000607137c19 */ /* 0x100fe20008001202 */
[----:B------:R-:W1:Y:S01]  /*6000*/  F2I.U32.TRUNC.NTZ R21, R21 ;  /* 0x0000001500157305 */ /* 0x000e62000020f000 */
[----:B------:R-:W-:Y:S01]  /*6010*/  SHF.R.U32.HI R2, RZ, UR6, R2 ;  /* 0x00000006ff027c19 */ /* 0x000fe20008011602 */
[----:B---3--:R-:W-:-:S03]  /*6020*/  IMAD.MOV R4, RZ, RZ, -R4 ;  /* 0x000000ffff047224 */ /* 0x008fc600078e0a04 */
[--C-:B------:R-:W-:Y:S01]  /*6030*/  SHF.R.U64 R18, R19, UR4, R2.reuse ;  /* 0x0000000413127c19 */ /* 0x100fe20008001202 */
[----:B--2---:R-:W-:Y:S01]  /*6040*/  IMAD R17, R22, R4, R17 ;  /* 0x0000000416117224 */ /* 0x004fe200078e0211 */
[----:B------:R-:W-:-:S03]  /*6050*/  SHF.R.U32.HI R23, RZ, UR4, R2 ;  /* 0x00000004ff177c19 */ /* 0x000fc60008011602 */
[----:B------:R-:W-:Y:S02]  /*6060*/  IMAD.MOV.U32 R2, RZ, RZ, R18 ;  /* 0x000000ffff027224 */ /* 0x000fe400078e0012 */
[----:B------:R-:W-:Y:S01]  /*6070*/  IMAD.MOV.U32 R3, RZ, RZ, R23 ;  /* 0x000000ffff037224 */ /* 0x000fe200078e0017 */
[----:B------:R-:W-:Y:S06]  /*6080*/  @!P1 BRA `(.L_x_64) ;  /* 0x0000000000289947 */ /* 0x000fec0003800000 */
[----:B------:R-:W-:Y:S02]  /*6090*/  ULDC UR4, c[0x0][0x64c] ;  /* 0x0001930000047ab9 */ /* 0x000fe40000000800 */
[----:B------:R-:W-:-:S05]  /*60a0*/  IADD3 R3, P1, R18, UR4, RZ ;  /* 0x0000000412037c10 */ /* 0x000fca000ff3e0ff */
[----:B------:R-:W-:-:S04]  /*60b0*/  IMAD.X R23, RZ, RZ, R23, P1 ;  /* 0x000000ffff177224 */ /* 0x000fc800008e0617 */
[----:B------:R-:W-:-:S04]  /*60c0*/  IMAD.WIDE.U32 R4, R23, UR8, RZ ;  /* 0x0000000817047c25 */ /* 0x000fc8000f8e00ff */
[----:B------:R-:W-:-:S04]  /*60d0*/  IMAD.WIDE.U32 R4, P1, R3, UR9, R4 ;  /* 0x0000000903047c25 */ /* 0x000fc8000f820004 */
[----:B------:R-:W-:-:S04]  /*60e0*/  IMAD.WIDE.U32 R2, R3, UR8, RZ ;  /* 0x0000000803027c25 */ /* 0x000fc8000f8e00ff */
[----:B------:R-:W-:Y:S01]  /*60f0*/  IMAD.MOV.U32 R2, RZ, RZ, R5 ;  /* 0x000000ffff027224 */ /* 0x000fe200078e0005 */
[----:B------:R-:W-:Y:S01]  /*6100*/  IADD3 RZ, P4, R3, R4, RZ ;  /* 0x0000000403ff7210 */ /* 0x000fe20007f9e0ff */
[----:B------:R-:W-:-:S04]  /*6110*/  IMAD.X R3, RZ, RZ, RZ, P1 ;  /* 0x000000ffff037224 */ /* 0x000fc800008e06ff */
[----:B------:R-:W-:-:S08]  /*6120*/  IMAD.WIDE.U32.X R2, R23, UR9, R2, P4 ;  /* 0x0000000917027c25 */ /* 0x000fd0000a0e0402 */
.L_x_64:
[----:B------:R-:W-:Y:S01]  /*6130*/  ULDC UR4, c[0x0][0x648] ;  /* 0x0001920000047ab9 */ /* 0x000fe20000000800 */
[----:B------:R-:W-:Y:S01]  /*6140*/  LOP3.LUT R19, R19, UR17, RZ, 0xc0, !PT ;  /* 0x0000001113137c12 */ /* 0x000fe2000f8ec0ff */
[----:B-1----:R-:W-:Y:S01]  /*6150*/  IMAD.MOV R21, RZ, RZ, -R21 ;  /* 0x000000ffff157224 */ /* 0x002fe200078e0a15 */
[----:B------:R-:W-:Y:S01]  /*6160*/  SHF.R.U64 R2, R2, UR4, R3 ;  /* 0x0000000402027c19 */ /* 0x000fe20008001203 */
[----:B------:R-:W-:Y:S01]  /*6170*/  ULDC UR4, c[0x0][0x638] ;  /* 0x00018e0000047ab9 */ /* 0x000fe20000000800 */
[----:B------:R-:W-:Y:S01]  /*6180*/  LOP3.LUT R7, R7, UR16, RZ, 0xc0, !PT ;  /* 0x0000001007077c12 */ /* 0x000fe2000f8ec0ff */
[----:B0-----:R-:W-:Y:S01]  /*6190*/  @P3 IMAD R17, R20, R21, R13 ;  /* 0x0000001514113224 */ /* 0x001fe200078e020d */
[----:B------:R-:W-:Y:S01]  /*61a0*/  ULDC UR5, c[0x0][0x610] ;  /* 0x0001840000057ab9 */ /* 0x000fe20000000800 */
[----:B------:R-:W-:Y:S02]  /*61b0*/  IMAD.MOV R3, RZ, RZ, -R2 ;  /* 0x000000ffff037224 */ /* 0x000fe400078e0a02 */
[----:B------:R-:W-:-:S02]  /*61c0*/  IMAD R2, R2, UR18, R19 ;  /* 0x0000001202027c24 */ /* 0x000fc4000f8e0213 */
[----:B------:R-:W-:Y:S01]  /*61d0*/  IMAD R18, R3, UR4, R18 ;  /* 0x0000000403127c24 */ /* 0x000fe2000f8e0212 */
[----:B------:R-:W-:Y:S01]  /*61e0*/  ULDC UR4, c[0x0][0x600] ;  /* 0x0001800000047ab9 */ /* 0x000fe20000000800 */
[----:B------:R-:W-:Y:S02]  /*61f0*/  IMAD R13, R2, UR5, R17 ;  /* 0x00000005020d7c24 */ /* 0x000fe4000f8e0211 */
[----:B------:R-:W-:Y:S02]  /*6200*/  IMAD R18, R18, UR4, R7 ;  /* 0x0000000412127c24 */ /* 0x000fe4000f8e0207 */
[----:B------:R-:W-:-:S03]  /*6210*/  IMAD.MOV.U32 R2, RZ, RZ, 0x1 ;  /* 0x00000001ff027424 */ /* 0x000fc600078e00ff */
[----:B------:R-:W-:Y:S02]  /*6220*/  SEL R17, R18, R13, !P3 ;  /* 0x0000000d12117207 */ /* 0x000fe40005800000 */
[----:B------:R-:W-:-:S07]  /*6230*/  SEL R13, R13, R18, !P3 ;  /* 0x000000120d0d7207 */ /* 0x000fce0005800000 */
.L_x_62:
[----:B------:R-:W-:Y:S05]  /*6240*/  BSYNC B1 ;  /* 0x0000000000017941 */ /* 0x000fea0003800000 */
.L_x_61:
[----:B------:R-:W-:-:S13]  /*6250*/  LOP3.LUT P1, RZ, R2, 0xff, RZ, 0xc0, !PT ;  /* 0x000000ff02ff7812 */ /* 0x000fda000782c0ff */
[----:B------:R-:W-:Y:S05]  /*6260*/  @P1 BRA `(.L_x_65) ;  /* 0xfffffff400481947 */ /* 0x000fea000383ffff */
[----:B------:R-:W-:Y:S05]  /*6270*/  BSYNC B0 ;  /* 0x0000000000007941 */ /* 0x000fea0003800000 */
.L_x_53:
[----:B------:R-:W-:-:S03]  /*6280*/  UMOV UR4, 0xffffffff ;  /* 0xffffffff00047882 */ /* 0x000fc60000000000 */
[----:B------:R-:W-:Y:S05]  /*6290*/  BRA.DIV UR4, `(.L_x_66) ;  /* 0x0000000204f87947 */ /* 0x000fea000b800000 */
[----:B------:R-:W-:-:S13]  /*62a0*/  ELECT P0, URZ, PT ;  /* 0x00000000003f782f */ /* 0x000fda0003800000 */
.L_x_79:
[----:B------:R-:W-:Y:S04]  /*62b0*/  BSSY B0, `(.L_x_67) ;  /* 0x0000022000007945 */ /* 0x000fe80003800000 */
[----:B------:R-:W-:Y:S05]  /*62c0*/  @!P0 BRA `(.L_x_68) ;  /* 0x0000000000808947 */ /* 0x000fea0003800000 */
[----:B------:R-:W-:-:S04]  /*62d0*/  LOP3.LUT R0, R0, 0x2, RZ, 0xfc, !PT ;  /* 0x0000000200007812 */ /* 0x000fc800078efcff */
[----:B------:R-:W-:-:S13]  /*62e0*/  ISETP.NE.AND P0, PT, R0, 0x3, PT ;  /* 0x000000030000780c */ /* 0x000fda0003f05270 */
[----:B------:R-:W-:Y:S05]  /*62f0*/  @!P0 BRA `(.L_x_69) ;  /* 0x0000000000048947 */ /* 0x000fea0003800000 */
[----:B------:R-:W-:Y:S01]  /*6300*/  BPT.TRAP 0x1 ;  /* 0x000000040000795c */ /* 0x000fe20000300000 */
.L_x_69:
[----:B------:R-:W0:Y:S01]  /*6310*/  S2R R3, SR_CgaCtaId ;  /* 0x0000000000037919 */ /* 0x000e220000008800 */
[----:B------:R-:W-:-:S04]  /*6320*/  MOV R0, 0x400 ;  /* 0x0000040000007802 */ /* 0x000fc80000000f00 */
[----:B0-----:R-:W-:Y:S02]  /*6330*/  LEA R3, R3, R0, 0x18 ;  /* 0x0000000003037211 */ /* 0x001fe400078ec0ff */
[----:B------:R-:W-:-:S03]  /*6340*/  SHF.L.U32 R0, R12, 0x1f, RZ ;  /* 0x0000001f0c007819 */ /* 0x000fc600000006ff */
[----:B------:R-:W-:-:S04]  /*6350*/  VIADD R3, R3, 0x18 ;  /* 0x0000001803037836 */ /* 0x000fc80000000000 */
[C---:B------:R-:W-:Y:S02]  /*6360*/  IMAD R7, R16.reuse, 0x8, R3 ;  /* 0x0000000810077824 */ /* 0x040fe400078e0203 */
[----:B------:R-:W-:Y:S02]  /*6370*/  VIADD R16, R16, 0x1 ;  /* 0x0000000110107836 */ /* 0x000fe40000000000 */
[----:B------:R-:W0:Y:S03]  /*6380*/  SYNCS.PHASECHK.TRANS64.TRYWAIT P0, [R7+URZ], R0 ;  /* 0x00000000070075a7 */ /* 0x000e26000800017f */
[----:B------:R-:W-:-:S04]  /*6390*/  ISETP.NE.AND P1, PT, R16, 0x3, PT ;  /* 0x000000031000780c */ /* 0x000fc80003f25270 */
[----:B------:R-:W-:Y:S02]  /*63a0*/  SEL R5, RZ, 0x1, P1 ;  /* 0x00000001ff057807 */ /* 0x000fe40000800000 */
[----:B------:R-:W-:Y:S02]  /*63b0*/  SEL R16, R16, RZ, P1 ;  /* 0x000000ff10107207 */ /* 0x000fe40000800000 */
[----:B------:R-:W-:-:S03]  /*63c0*/  LOP3.LUT R5, R12, R5, RZ, 0x3c, !PT ;  /* 0x000000050c057212 */ /* 0x000fc600078e3cff */
[----:B------:R-:W-:Y:S01]  /*63d0*/  IMAD R9, R16, 0x8, R3 ;  /* 0x0000000810097824 */ /* 0x000fe200078e0203 */
[----:B------:R-:W-:Y:S01]  /*63e0*/  SHF.L.U32 R4, R5, 0x1f, RZ ;  /* 0x0000001f05047819 */ /* 0x000fe200000006ff */
[----:B0-----:R-:W-:Y:S06]  /*63f0*/  @!P0 BRA `(.L_x_70) ;  /* 0x0000000000c48947 */ /* 0x001fec0003800000 */
.L_x_80:
[----:B------:R-:W1:Y:S01]  /*6400*/  SYNCS.PHASECHK.TRANS64.TRYWAIT P0, [R9+URZ], R4 ;  /* 0x00000004090075a7 */ /* 0x000e62000800017f */
[----:B0-----:R-:W-:-:S05]  /*6410*/  VIADD R0, R16, 0x1 ;  /* 0x0000000110007836 */ /* 0x001fca0000000000 */
[----:B------:R-:W-:-:S04]  /*6420*/  ISETP.NE.AND P1, PT, R0, 0x3, PT ;  /* 0x000000030000780c */ /* 0x000fc80003f25270 */
[----:B------:R-:W-:Y:S02]  /*6430*/  SEL R2, RZ, 0x1, P1 ;  /* 0x00000001ff027807 */ /* 0x000fe40000800000 */
[----:B------:R-:W-:Y:S02]  /*6440*/  SEL R0, R0, RZ, P1 ;  /* 0x000000ff00007207 */ /* 0x000fe40000800000 */
[----:B------:R-:W-:Y:S01]  /*6450*/  LOP3.LUT R2, R5, R2, RZ, 0x3c, !PT ;  /* 0x0000000205027212 */ /* 0x000fe200078e3cff */
[----:B-1----:R-:W-:Y:S06]  /*6460*/  @!P0 BRA `(.L_x_71) ;  /* 0x0000000000bc8947 */ /* 0x002fec0003800000 */
.L_x_81:
[----:B------:R-:W-:Y:S01]  /*6470*/  IMAD R3, R0, 0x8, R3 ;  /* 0x0000000800037824 */ /* 0x000fe200078e0203 */
[----:B------:R-:W-:-:S07]  /*6480*/  SHF.L.U32 R0, R2, 0x1f, RZ ;  /* 0x0000001f02007819 */ /* 0x000fce00000006ff */
.L_x_72:
[----:B-1----:R1:W2:Y:S02]  /*6490*/  SYNCS.PHASECHK.TRANS64.TRYWAIT P0, [R3+URZ], R0 ;  /* 0x00000000030075a7 */ /* 0x0022a4000800017f */
[----:B--2---:R-:W-:Y:S05]  /*64a0*/  @!P0 NANOSLEEP.SYNCS 0x989680 ;  /* 0x009896800000895d */ /* 0x004fea0003900000 */
[----:B------:R-:W2:Y:S02]  /*64b0*/  @!P0 SYNCS.PHASECHK.TRANS64 P0, [R3+URZ], R0 ;  /* 0x00000000030085a7 */ /* 0x000ea4000800007f */
[----:B--2---:R-:W-:Y:S05]  /*64c0*/  @!P0 BRA `(.L_x_72) ;  /* 0xfffffffc00f08947 */ /* 0x004fea000383ffff */
.L_x_68:
[----:B------:R-:W-:Y:S05]  /*64d0*/  BSYNC B0 ;  /* 0x0000000000007941 */ /* 0x000fea0003800000 */
.L_x_67:
[----:B------:R-:W-:Y:S05]  /*64e0*/  EXIT ;  /* 0x000000000000794d */ /* 0x000fea0003800000 */
.L_x_17:
[----:B-1----:R-:W-:-:S04]  /*64f0*/  IMAD.U32 R5, RZ, RZ, UR6 ;  /* 0x00000006ff057e24 */ /* 0x002fc8000f8e00ff */
[----:B------:R1:W4:Y:S03]  /*6500*/  SYNCS.PHASECHK.TRANS64.TRYWAIT P0, [R5+URZ], R4 ;  /* 0x00000004050075a7 */ /* 0x000326000800017f */
[----:B----4-:R-:W-:Y:S05]  /*6510*/  @!P0 NANOSLEEP.SYNCS 0x989680 ;  /* 0x009896800000895d */ /* 0x010fea0003900000 */
[----:B------:R-:W4:Y:S02]  /*6520*/  @!P0 SYNCS.PHASECHK.TRANS64 P0, [R5+URZ], R4 ;  /* 0x00000004050085a7 */ /* 0x000f24000800007f */
[----:B----4-:R-:W-:Y:S05]  /*6530*/  @!P0 BRA `(.L_x_17) ;  /* 0xfffffffc00ec8947 */ /* 0x010fea000383ffff */
[----:B------:R-:W-:Y:S05]  /*6540*/  BRA `(.L_x_16) ;  /* 0xffffffac004c7947 */ /* 0x000fea000383ffff */
.L_x_23:
[----:B-1----:R-:W-:-:S04]  /*6550*/  IMAD.U32 R6, RZ, RZ, UR10 ;  /* 0x0000000aff067e24 */ /* 0x002fc8000f8e00ff */
[----:B------:R1:W4:Y:S03]  /*6560*/  SYNCS.PHASECHK.TRANS64.TRYWAIT P0, [R6+URZ], R5 ;  /* 0x00000005060075a7 */ /* 0x000326000800017f */
[----:B----4-:R-:W-:Y:S05]  /*6570*/  @!P0 NANOSLEEP.SYNCS 0x989680 ;  /* 0x009896800000895d */ /* 0x010fea0003900000 */
[----:B------:R-:W4:Y:S02]  /*6580*/  @!P0 SYNCS.PHASECHK.TRANS64 P0, [R6+URZ], R5 ;  /* 0x00000005060085a7 */ /* 0x000f24000800007f */
[----:B----4-:R-:W-:Y:S05]  /*6590*/  @!P0 BRA `(.L_x_23) ;  /* 0xfffffffc00ec8947 */ /* 0x010fea000383ffff */
[----:B------:R-:W-:Y:S05]  /*65a0*/  BRA `(.L_x_22) ;  /* 0xffffffb400747947 */ /* 0x000fea000383ffff */
.L_x_54:
[----:B------:R-:W-:Y:S01]  /*65b0*/  BSSY B1, `(.L_x_73) ;  /* 0x0000006000017945 */ /* 0x000fe20003800000 */
[----:B------:R-:W-:-:S07]  /*65c0*/  IMAD.MOV.U32 R2, RZ, RZ, -0x1 ;  /* 0xffffffffff027424 */ /* 0x000fce00078e00ff */
[----:B------:R-:W-:Y:S05]  /*65d0*/  WARPSYNC.COLLECTIVE R2, `(.L_x_74) ;  /* 0x00000000020c7348 */ /* 0x000fea0003c00000 */
[----:B------:R-:W-:Y:S02]  /*65e0*/  ELECT P1, UR62, PT ;  /* 0x00000000003e782f */ /* 0x000fe40003820000 */
[----:B------:R-:W-:Y:S01]  /*65f0*/  MOV R2, UR62 ;  /* 0x0000003e00027c02 */ /* 0x000fe20008000f00 */
[----:B------:R-:W-:Y:S10]  /*6600*/  ENDCOLLECTIVE ;  /* 0x000000000000791b */ /* 0x000ff40003800000 */
.L_x_74:
[----:B------:R-:W-:Y:S05]  /*6610*/  BSYNC B1 ;  /* 0x0000000000017941 */ /* 0x000fea0003800000 */
.L_x_73:
[----:B------:R-:W-:Y:S05]  /*6620*/  BRA `(.L_x_75) ;  /* 0xfffffff000647947 */ /* 0x000fea000383ffff */
.L_x_57:
[----:B0-----:R0:W1:Y:S02]  /*6630*/  SYNCS.PHASECHK.TRANS64.TRYWAIT P1, [R18+URZ+0x18], R5 ;  /* 0x00001805120075a7 */ /* 0x001064000802017f */
[----:B-1----:R-:W-:Y:S05]  /*6640*/  @!P1 NANOSLEEP.SYNCS 0x989680 ;  /* 0x009896800000995d */ /* 0x002fea0003900000 */
[----:B------:R-:W1:Y:S02]  /*6650*/  @!P1 SYNCS.PHASECHK.TRANS64 P1, [R18+URZ+0x18], R5 ;  /* 0x00001805120095a7 */ /* 0x000e64000802007f */
[----:B-1----:R-:W-:Y:S05]  /*6660*/  @!P1 BRA `(.L_x_57) ;  /* 0xfffffffc00f09947 */ /* 0x002fea000383ffff */
[----:B------:R-:W-:Y:S05]  /*6670*/  BRA `(.L_x_76) ;  /* 0xfffffff000987947 */ /* 0x000fea000383ffff */
.L_x_66:
[----:B------:R-:W-:Y:S01]  /*6680*/  BSSY B0, `(.L_x_77) ;  /* 0x0000006000007945 */ /* 0x000fe20003800000 */
[----:B------:R-:W-:-:S07]  /*6690*/  IMAD.MOV.U32 R2, RZ, RZ, -0x1 ;  /* 0xffffffffff027424 */ /* 0x000fce00078e00ff */
[----:B------:R-:W-:Y:S05]  /*66a0*/  WARPSYNC.COLLECTIVE R2, `(.L_x_78) ;  /* 0x00000000020c7348 */ /* 0x000fea0003c00000 */
[----:B------:R-:W-:Y:S02]  /*66b0*/  ELECT P1, UR62, PT ;  /* 0x00000000003e782f */ /* 0x000fe40003820000 */
[----:B------:R-:W-:Y:S01]  /*66c0*/  MOV R2, UR62 ;  /* 0x0000003e00027c02 */ /* 0x000fe20008000f00 */
[----:B------:R-:W-:Y:S10]  /*66d0*/  ENDCOLLECTIVE ;  /* 0x000000000000791b */ /* 0x000ff40003800000 */
.L_x_78:
[----:B------:R-:W-:Y:S05]  /*66e0*/  BSYNC B0 ;  /* 0x0000000000007941 */ /* 0x000fea0003800000 */
.L_x_77:
[----:B------:R-:W-:Y:S01]  /*66f0*/  PLOP3.LUT P0, PT, P1, PT, PT, 0x80, 0x0 ;  /* 0x000000000000781c */ /* 0x000fe20000f0f070 */
[----:B------:R-:W-:-:S12]  /*6700*/  BRA `(.L_x_79) ;  /* 0xfffffff800e87947 */ /* 0x000fd8000383ffff */
.L_x_70:
[----:B0-----:R0:W1:Y:S02]  /*6710*/  SYNCS.PHASECHK.TRANS64.TRYWAIT P0, [R7+URZ], R0 ;  /* 0x00000000070075a7 */ /* 0x001064000800017f */
[----:B-1----:R-:W-:Y:S05]  /*6720*/  @!P0 NANOSLEEP.SYNCS 0x989680 ;  /* 0x009896800000895d */ /* 0x002fea0003900000 */
[----:B------:R-:W1:Y:S02]  /*6730*/  @!P0 SYNCS.PHASECHK.TRANS64 P0, [R7+URZ], R0 ;  /* 0x00000000070085a7 */ /* 0x000e64000800007f */
[----:B-1----:R-:W-:Y:S05]  /*6740*/  @!P0 BRA `(.L_x_70) ;  /* 0xfffffffc00f08947 */ /* 0x002fea000383ffff */
[----:B------:R-:W-:Y:S05]  /*6750*/  BRA `(.L_x_80) ;  /* 0xfffffffc00287947 */ /* 0x000fea000383ffff */
.L_x_71:
[----:B0-----:R0:W1:Y:S02]  /*6760*/  SYNCS.PHASECHK.TRANS64.TRYWAIT P0, [R9+URZ], R4 ;  /* 0x00000004090075a7 */ /* 0x001064000800017f */
[----:B-1----:R-:W-:Y:S05]  /*6770*/  @!P0 NANOSLEEP.SYNCS 0x989680 ;  /* 0x009896800000895d */ /* 0x002fea0003900000 */
[----:B------:R-:W1:Y:S02]  /*6780*/  @!P0 SYNCS.PHASECHK.TRANS64 P0, [R9+URZ], R4 ;  /* 0x00000004090085a7 */ /* 0x000e64000800007f */
[----:B-1----:R-:W-:Y:S05]  /*6790*/  @!P0 BRA `(.L_x_71) ;  /* 0xfffffffc00f08947 */ /* 0x002fea000383ffff */
[----:B------:R-:W-:Y:S05]  /*67a0*/  BRA `(.L_x_81) ;  /* 0xfffffffc00307947 */ /* 0x000fea000383ffff */
.L_x_82:
[----:B------:R-:W-:-:S00]  /*67b0*/  BRA `(.L_x_82) ;  /* 0xfffffffc00fc7947 */ /* 0x000fc0000383ffff */
[----:B------:R-:W-:-:S00]  /*67c0*/  NOP ;  /* 0x0000000000007918 */ /* 0x000fc00000000000 */
        /* <DEDUP_REMOVED lines=11> */
.L_x_83:


//--------------------- .nv.shared._ZN7cutlass13device_kernelINS_4gemm6kernel13GemmUniversalIN4cute5tupleIJiiiiEEENS1_10collective13CollectiveMmaINS1_37MainloopSm90TmaGmmaWarpSpecializedFP8ILi3ENS5_IJNS4_1CILi1EEESB_SB_EEENS1_35KernelTmaWarpSpecializedCooperativeEEENS5_IJNSA_ILi512EEENSA_ILi8EEENSA_ILi128EEEEEENS_12float_e4m3_tENS5_IJlSB_lEEESJ_SK_NS4_8TiledMMAINS4_8MMA_AtomIJNS4_4SM904GMMA29MMA_64x8x32_F32E4M3E4M3_SS_TNILNSO_7ScaleInE1ELSQ_1EEEEEENS4_6LayoutINS5_IJNSA_ILi2EEESB_SB_EEENS5_IJSB_NSA_ILi0EEESW_EEEEENS5_IJNS4_10UnderscoreESZ_SZ_EEEEENS4_13SM90_TMA_LOADENS4_14ComposedLayoutINS4_7SwizzleILi3ELi4ELi3EEENS4_18smem_ptr_flag_bitsILi8EEENST_INS5_IJSG_SH_EEENS5_IJSH_SB_EEEEEEEvNS4_8identityES12_S1B_vS1C_EENS_8epilogue10collective6detail29Sm90TmaWarpSpecializedAdapterINS1F_15DefaultEpilogueISJ_SK_SK_NS1E_6thread17LinearCombinationISJ_Li1EffLNS1J_9ScaleType4KindE0ELNS_15FloatRoundStyleE2ESJ_EENS1_15EpilogueDefaultEEEEEvvEEEEvNT_6ParamsE --------------------------
	.section	.nv.shared._ZN7cutlass13device_kernelINS_4gemm6kernel13GemmUniversalIN4cute5tupleIJiiiiEEENS1_10collective13CollectiveMmaINS1_37MainloopSm90TmaGmmaWarpSpecializedFP8ILi3ENS5_IJNS4_1CILi1EEESB_SB_EEENS1_35KernelTmaWarpSpecializedCooperativeEEENS5_IJNSA_ILi512EEENSA_ILi8EEENSA_ILi128EEEEEENS_12float_e4m3_tENS5_IJlSB_lEEESJ_SK_NS4_8TiledMMAINS4_8MMA_AtomIJNS4_4SM904GMMA29MMA_64x8x32_F32E4M3E4M3_SS_TNILNSO_7ScaleInE1ELSQ_1EEEEEENS4_6LayoutINS5_IJNSA_ILi2EEESB_SB_EEENS5_IJSB_NSA_ILi0EEESW_EEEEENS5_IJNS4_10UnderscoreESZ_SZ_EEEEENS4_13SM90_TMA_LOADENS4_14ComposedLayoutINS4_7SwizzleILi3ELi4ELi3EEENS4_18smem_ptr_flag_bitsILi8EEENST_INS5_IJSG_SH_EEENS5_IJSH_SB_EEEEEEEvNS4_8identityES12_S1B_vS1C_EENS_8epilogue10collective6detail29Sm90TmaWarpSpecializedAdapterINS1F_15DefaultEpilogueISJ_SK_SK_NS1E_6thread17LinearCombinationISJ_Li1EffLNS1J_9ScaleType4KindE0ELNS_15FloatRoundStyleE2ESJ_EENS1_15EpilogueDefaultEEEEEvvEEEEvNT_6ParamsE,"aw",@nobits
	.sectionflags	@""
	.align	16
	.zero		1024


//--------------------- .nv.shared.reserved.0     --------------------------
	.section	.nv.shared.reserved.0,"aw",@nobits
	.weak		__nv_reservedSMEM_offset_0_alias
	.size		__nv_reservedSMEM_offset_0_alias, 0, 0
	.other		__nv_reservedSMEM_offset_0_alias,@"STO_CUDA_RESERVED_SHARED STV_DEFAULT"
__nv_reservedSMEM_offset_0_alias:
	.zero		0


//--------------------- .nv.global                --------------------------
	.section	.nv.global,"aw",@nobits
.nv.global:
	.type		_ZN39_INTERNAL_233ed573_4_k_cu_d28134b9_76194cute1_E,@object
	.size		_ZN39_INTERNAL_233ed573_4_k_cu_d28134b9_76194cute1_E,(_ZN39_INTERNAL_233ed573_4_k_cu_d28134b9_76194cuda3std3__45__cpo6cbeginE - _ZN39_INTERNAL_233ed573_4_k_cu_d28134b9_76194cute1_E)
_ZN39_INTERNAL_233ed573_4_k_cu_d28134b9_76194cute1_E:
	.zero		1
	.type		_ZN39_INTERNAL_233ed573_4_k_cu_d28134b9_76194cuda3std3__45__cpo6cbeginE,@object
	.size		_ZN39_INTERNAL_233ed573_4_k_cu_d28134b9_76194cuda3std3__45__cpo6cbeginE,(_ZN39_INTERNAL_233ed573_4_k_cu_d28134b9_76194cuda3std3__48in_placeE - _ZN39_INTERNAL_233ed573_4_k_cu_d28134b9_76194cuda3std3__45__cpo6cbeginE)
_ZN39_INTERNAL_233ed573_4_k_cu_d28134b9_76194cuda3std3__45__cpo6cbeginE:
	.zero		1
	.type		_ZN39_INTERNAL_233ed573_4_k_cu_d28134b9_76194cuda3std3__48in_placeE,@object
	.size		_ZN39_INTERNAL_233ed573_4_k_cu_d28134b9_76194cuda3std3__48in_placeE,(_ZN39_INTERNAL_233ed573_4_k_cu_d28134b9_76194cuda3std6ranges3__45__cpo9iter_moveE - _ZN39_INTERNAL_233ed573_4_k_cu_d28134b9_76194cuda3std3__48in_placeE)
_ZN39_INTERNAL_233ed573_4_k_cu_d28134b9_76194cuda3std3__48in_placeE:
	.zero		1
	.type		_ZN39_INTERNAL_233ed573_4_k_cu_d28134b9_76194cuda3std6ranges3__45__cpo9iter_moveE,@object
	.size		_ZN39_INTERNAL_233ed573_4_k_cu_d28134b9_76194cuda3std6ranges3__45__cpo9iter_moveE,(_ZN39_INTERNAL_233ed573_4_k_cu_d28134b9_76194cuda3std3__45__cpo5beginE - _ZN39_INTERNAL_233ed573_4_k_cu_d28134b9_76194cuda3std6ranges3__45__cpo9iter_moveE)
_ZN39_INTERNAL_233ed573_4_k_cu_d28134b9_76194cuda3std6ranges3__45__cpo9iter_moveE:
	.zero		1
	.type		_ZN39_INTERNAL_233ed573_4_k_cu_d28134b9_76194cuda3std3__45__cpo5beginE,@object
	.size		_ZN39_INTERNAL_233ed573_4_k_cu_d28134b9_76194cuda3std3__45__cpo5beginE,(_ZN39_INTERNAL_233ed573_4_k_cu_d28134b9_76194cuda3std3__441_GLOBAL__N__233ed573_4_k_cu_d28134b9_76196ignoreE - _ZN39_INTERNAL_233ed573_4_k_cu_d28134b9_76194cuda3std3__45__cpo5beginE)
_ZN39_INTERNAL_233ed573_4_k_cu_d28134b9_76194cuda3std3__45__cpo5beginE:
	.zero		1
	.type		_ZN39_INTERNAL_233ed573_4_k_cu_d28134b9_76194cuda3std3__441_GLOBAL__N__233ed573_4_k_cu_d28134b9_76196ignoreE,@object
	.size		_ZN39_INTERNAL_233ed573_4_k_cu_d28134b9_76194cuda3std3__441_GLOBAL__N__233ed573_4_k_cu_d28134b9_76196ignoreE,(_ZN39_INTERNAL_233ed573_4_k_cu_d28134b9_76194cute7productE - _ZN39_INTERNAL_233ed573_4_k_cu_d28134b9_76194cuda3std3__441_GLOBAL__N__233ed573_4_k_cu_d28134b9_76196ignoreE)
_ZN39_INTERNAL_233ed573_4_k_cu_d28134b9_76194cuda3std3__441_GLOBAL__N__233ed573_4_k_cu_d28134b9_76196ignoreE:
	.zero		1
	.type		_ZN39_INTERNAL_233ed573_4_k_cu_d28134b9_76194cute7productE,@object
	.size		_ZN39_INTERNAL_233ed573_4_k_cu_d28134b9_76194cute7productE,(_ZN39_INTERNAL_233ed573_4_k_cu_d28134b9_76194cuda3std3__45__cpo3endE - _ZN39_INTERNAL_233ed573_4_k_cu_d28134b9_76194cute7productE)
_ZN39_INTERNAL_233ed573_4_k_cu_d28134b9_76194cute7productE:
	.zero		1
	.type		_ZN39_INTERNAL_233ed573_4_k_cu_d28134b9_76194cuda3std3__45__cpo3endE,@object
	.size		_ZN39_INTERNAL_233ed573_4_k_cu_d28134b9_76194cuda3std3__45__cpo3endE,(_ZN39_INTERNAL_233ed573_4_k_cu_d28134b9_76194cuda3std3__419piecewise_constructE - _ZN39_INTERNAL_233ed573_4_k_cu_d28134b9_76194cuda3std3__45__cpo3endE)
_ZN39_INTERNAL_233ed573_4_k_cu_d28134b9_76194cuda3std3__45__cpo3endE:
	.zero		1
	.type		_ZN39_INTERNAL_233ed573_4_k_cu_d28134b9_76194cuda3std3__419piecewise_constructE,@object
	.size		_ZN39_INTERNAL_233ed573_4_k_cu_d28134b9_76194cuda3std3__419piecewise_constructE,(_ZN39_INTERNAL_233ed573_4_k_cu_d28134b9_76194cuda3std3__45__cpo4cendE - _ZN39_INTERNAL_233ed573_4_k_cu_d28134b9_76194cuda3std3__419piecewise_constructE)
_ZN39_INTERNAL_233ed573_4_k_cu_d28134b9_76194cuda3std3__419piecewise_constructE:
	.zero		1
	.type		_ZN39_INTERNAL_233ed573_4_k_cu_d28134b9_76194cuda3std3__45__cpo4cendE,@object
	.size		_ZN39_INTERNAL_233ed573_4_k_cu_d28134b9_76194cuda3std3__45__cpo4cendE,(_ZN39_INTERNAL_233ed573_4_k_cu_d28134b9_76194cuda3std6ranges3__45__cpo4swapE - _ZN39_INTERNAL_233ed573_4_k_cu_d28134b9_76194cuda3std3__45__cpo4cendE)
_ZN39_INTERNAL_233ed573_4_k_cu_d28134b9_76194cuda3std3__45__cpo4cendE:
	.zero		1
	.type		_ZN39_INTERNAL_233ed573_4_k_cu_d28134b9_76194cuda3std6ranges3__45__cpo4swapE,@object
	.size		_ZN39_INTERNAL_233ed573_4_k_cu_d28134b9_76194cuda3std6ranges3__45__cpo4swapE,(.L_7 - _ZN39_INTERNAL_233ed573_4_k_cu_d28134b9_76194cuda3std6ranges3__45__cpo4swapE)
_ZN39_INTERNAL_233ed573_4_k_cu_d28134b9_76194cuda3std6ranges3__45__cpo4swapE:
	.zero		1
.L_7:


//--------------------- .nv.constant0._ZN7cutlass13device_kernelINS_4gemm6kernel13GemmUniversalIN4cute5tupleIJiiiiEEENS1_10collective13CollectiveMmaINS1_37MainloopSm90TmaGmmaWarpSpecializedFP8ILi3ENS5_IJNS4_1CILi1EEESB_SB_EEENS1_35KernelTmaWarpSpecializedCooperativeEEENS5_IJNSA_ILi512EEENSA_ILi8EEENSA_ILi128EEEEEENS_12float_e4m3_tENS5_IJlSB_lEEESJ_SK_NS4_8TiledMMAINS4_8MMA_AtomIJNS4_4SM904GMMA29MMA_64x8x32_F32E4M3E4M3_SS_TNILNSO_7ScaleInE1ELSQ_1EEEEEENS4_6LayoutINS5_IJNSA_ILi2EEESB_SB_EEENS5_IJSB_NSA_ILi0EEESW_EEEEENS5_IJNS4_10UnderscoreESZ_SZ_EEEEENS4_13SM90_TMA_LOADENS4_14ComposedLayoutINS4_7SwizzleILi3ELi4ELi3EEENS4_18smem_ptr_flag_bitsILi8EEENST_INS5_IJSG_SH_EEENS5_IJSH_SB_EEEEEEEvNS4_8identityES12_S1B_vS1C_EENS_8epilogue10collective6detail29Sm90TmaWarpSpecializedAdapterINS1F_15DefaultEpilogueISJ_SK_SK_NS1E_6thread17LinearCombinationISJ_Li1EffLNS1J_9ScaleType4KindE0ELNS_15FloatRoundStyleE2ESJ_EENS1_15EpilogueDefaultEEEEEvvEEEEvNT_6ParamsE --------------------------
	.section	.nv.constant0._ZN7cutlass13device_kernelINS_4gemm6kernel13GemmUniversalIN4cute5tupleIJiiiiEEENS1_10collective13CollectiveMmaINS1_37MainloopSm90TmaGmmaWarpSpecializedFP8ILi3ENS5_IJNS4_1CILi1EEESB_SB_EEENS1_35KernelTmaWarpSpecializedCooperativeEEENS5_IJNSA_ILi512EEENSA_ILi8EEENSA_ILi128EEEEEENS_12float_e4m3_tENS5_IJlSB_lEEESJ_SK_NS4_8TiledMMAINS4_8MMA_AtomIJNS4_4SM904GMMA29MMA_64x8x32_F32E4M3E4M3_SS_TNILNSO_7ScaleInE1ELSQ_1EEEEEENS4_6LayoutINS5_IJNSA_ILi2EEESB_SB_EEENS5_IJSB_NSA_ILi0EEESW_EEEEENS5_IJNS4_10UnderscoreESZ_SZ_EEEEENS4_13SM90_TMA_LOADENS4_14ComposedLayoutINS4_7SwizzleILi3ELi4ELi3EEENS4_18smem_ptr_flag_bitsILi8EEENST_INS5_IJSG_SH_EEENS5_IJSH_SB_EEEEEEEvNS4_8identityES12_S1B_vS1C_EENS_8epilogue10collective6detail29Sm90TmaWarpSpecializedAdapterINS1F_15DefaultEpilogueISJ_SK_SK_NS1E_6thread17LinearCombinationISJ_Li1EffLNS1J_9ScaleType4KindE0ELNS_15FloatRoundStyleE2ESJ_EENS1_15EpilogueDefaultEEEEEvvEEEEvNT_6ParamsE,"a",@progbits
	.sectionflags	@""
	.align	4
.nv.constant0._ZN7cutlass13device_kernelINS_4gemm6kernel13GemmUniversalIN4cute5tupleIJiiiiEEENS1_10collective13CollectiveMmaINS1_37MainloopSm90TmaGmmaWarpSpecializedFP8ILi3ENS5_IJNS4_1CILi1EEESB_SB_EEENS1_35KernelTmaWarpSpecializedCooperativeEEENS5_IJNSA_ILi512EEENSA_ILi8EEENSA_ILi128EEEEEENS_12float_e4m3_tENS5_IJlSB_lEEESJ_SK_NS4_8TiledMMAINS4_8MMA_AtomIJNS4_4SM904GMMA29MMA_64x8x32_F32E4M3E4M3_SS_TNILNSO_7ScaleInE1ELSQ_1EEEEEENS4_6LayoutINS5_IJNSA_ILi2EEESB_SB_EEENS5_IJSB_NSA_ILi0EEESW_EEEEENS5_IJNS4_10UnderscoreESZ_SZ_EEEEENS4_13SM90_TMA_LOADENS4_14ComposedLayoutINS4_7SwizzleILi3ELi4ELi3EEENS4_18smem_ptr_flag_bitsILi8EEENST_INS5_IJSG_SH_EEENS5_IJSH_SB_EEEEEEEvNS4_8identityES12_S1B_vS1C_EENS_8epilogue10collective6detail29Sm90TmaWarpSpecializedAdapterINS1F_15DefaultEpilogueISJ_SK_SK_NS1E_6thread17LinearCombinationISJ_Li1EffLNS1J_9ScaleType4KindE0ELNS_15FloatRoundStyleE2ESJ_EENS1_15EpilogueDefaultEEEEEvvEEEEvNT_6ParamsE:
	.zero		1664


//--------------------- SYMBOLS --------------------------

	.type		.nv.reservedSmem.offset0,@object
	.size		.nv.reservedSmem.offset0,0x4
